//
// Generated by NVIDIA NVVM Compiler
//
// Compiler Build ID: CL-36424714
// Cuda compilation tools, release 13.0, V13.0.88
// Based on NVVM 20.0.0
//

.version 9.0
.target sm_100
.address_size 64

	// .globl	default_function_kernel_3
// _ZZ25default_function_kernel_1E11ph_6_shared has been demoted

.visible .entry default_function_kernel_3(
	.param .u64 .ptr .align 1 default_function_kernel_3_param_0,
	.param .u64 .ptr .align 1 default_function_kernel_3_param_1,
	.param .u64 .ptr .align 1 default_function_kernel_3_param_2
)
.maxntid 32
{
	.reg .b32 	%r<5>;
	.reg .b32 	%f<5>;
	.reg .b64 	%rd<11>;

	ld.param.u64 	%rd1, [default_function_kernel_3_param_0];
	ld.param.u64 	%rd2, [default_function_kernel_3_param_1];
	ld.param.u64 	%rd3, [default_function_kernel_3_param_2];
	cvta.to.global.u64 	%rd4, %rd1;
	cvta.to.global.u64 	%rd5, %rd3;
	cvta.to.global.u64 	%rd6, %rd2;
	mov.u32 	%r1, %ctaid.x;
	shl.b32 	%r2, %r1, 5;
	mov.u32 	%r3, %tid.x;
	or.b32  	%r4, %r2, %r3;
	mul.wide.u32 	%rd7, %r4, 4;
	add.s64 	%rd8, %rd6, %rd7;
	ld.global.nc.f32 	%f1, [%rd8];
	add.s64 	%rd9, %rd5, %rd7;
	ld.global.nc.f32 	%f2, [%rd9];
	div.rn.f32 	%f3, %f1, %f2;
	div.rn.f32 	%f4, %f3, %f1;
	add.s64 	%rd10, %rd4, %rd7;
	st.global.f32 	[%rd10], %f4;
	ret;

}
	// .globl	default_function_kernel_1
.visible .entry default_function_kernel_1(
	.param .u64 .ptr .align 1 default_function_kernel_1_param_0,
	.param .u64 .ptr .align 1 default_function_kernel_1_param_1,
	.param .u64 .ptr .align 1 default_function_kernel_1_param_2
)
.maxntid 8
{
	.reg .pred 	%p<30>;
	.reg .b32 	%r<47>;
	.reg .b32 	%f<199>;
	.reg .b64 	%rd<13>;
	// demoted variable
	.shared .align 4 .b8 _ZZ25default_function_kernel_1E11ph_6_shared[16];
	ld.param.u64 	%rd4, [default_function_kernel_1_param_0];
	ld.param.u64 	%rd5, [default_function_kernel_1_param_1];
	ld.param.u64 	%rd6, [default_function_kernel_1_param_2];
	cvta.to.global.u64 	%rd7, %rd6;
	mov.u32 	%r1, %tid.x;
	setp.gt.u32 	%p1, %r1, 3;
	mov.u32 	%r15, %ctaid.x;
	mul.hi.u32 	%r16, %r15, 1717986919;
	shr.u32 	%r17, %r16, 1;
	mul.lo.s32 	%r18, %r17, 5;
	sub.s32 	%r2, %r15, %r18;
	mad.lo.s32 	%r19, %r1, 25, %r2;
	mad.lo.s32 	%r20, %r17, 100, %r19;
	shl.b32 	%r21, %r1, 2;
	mov.u32 	%r22, _ZZ25default_function_kernel_1E11ph_6_shared;
	add.s32 	%r3, %r22, %r21;
	mul.lo.s32 	%r23, %r1, 20;
	mad.lo.s32 	%r4, %r17, 160, %r23;
	bar.sync 	0;
	mul.wide.u32 	%rd8, %r20, 4;
	add.s64 	%rd1, %rd7, %rd8;
	@%p1 bra 	$L__BB1_2;
	ld.global.nc.f32 	%f36, [%rd1];
	st.shared.f32 	[%r3], %f36;
$L__BB1_2:
	shl.b32 	%r24, %r1, 1;
	and.b32  	%r25, %r24, 12;
	add.s32 	%r5, %r22, %r25;
	setp.gt.u32 	%p2, %r1, 3;
	bar.sync 	0;
	ld.shared.f32 	%f37, [%r5];
	cvta.to.global.u64 	%rd9, %rd5;
	mul.wide.u32 	%rd10, %r4, 4;
	add.s64 	%rd2, %rd9, %rd10;
	ld.global.nc.f32 	%f38, [%rd2];
	fma.rn.f32 	%f1, %f38, %f37, 0f00000000;
	ld.global.nc.f32 	%f39, [%rd2+20];
	fma.rn.f32 	%f2, %f39, %f37, 0f00000000;
	ld.global.nc.f32 	%f40, [%rd2+40];
	fma.rn.f32 	%f3, %f40, %f37, 0f00000000;
	ld.global.nc.f32 	%f41, [%rd2+60];
	fma.rn.f32 	%f4, %f41, %f37, 0f00000000;
	bar.sync 	0;
	@%p2 bra 	$L__BB1_4;
	ld.global.nc.f32 	%f42, [%rd1+20];
	st.shared.f32 	[%r3], %f42;
$L__BB1_4:
	setp.gt.u32 	%p3, %r1, 3;
	bar.sync 	0;
	ld.shared.f32 	%f43, [%r5];
	ld.global.nc.f32 	%f44, [%rd2+4];
	fma.rn.f32 	%f5, %f44, %f43, %f1;
	ld.global.nc.f32 	%f45, [%rd2+24];
	fma.rn.f32 	%f6, %f45, %f43, %f2;
	ld.global.nc.f32 	%f46, [%rd2+44];
	fma.rn.f32 	%f7, %f46, %f43, %f3;
	ld.global.nc.f32 	%f47, [%rd2+64];
	fma.rn.f32 	%f8, %f47, %f43, %f4;
	bar.sync 	0;
	@%p3 bra 	$L__BB1_6;
	ld.global.nc.f32 	%f48, [%rd1+40];
	st.shared.f32 	[%r3], %f48;
$L__BB1_6:
	setp.gt.u32 	%p4, %r1, 3;
	bar.sync 	0;
	ld.shared.f32 	%f49, [%r5];
	ld.global.nc.f32 	%f50, [%rd2+8];
	fma.rn.f32 	%f9, %f50, %f49, %f5;
	ld.global.nc.f32 	%f51, [%rd2+28];
	fma.rn.f32 	%f10, %f51, %f49, %f6;
	ld.global.nc.f32 	%f52, [%rd2+48];
	fma.rn.f32 	%f11, %f52, %f49, %f7;
	ld.global.nc.f32 	%f53, [%rd2+68];
	fma.rn.f32 	%f12, %f53, %f49, %f8;
	bar.sync 	0;
	@%p4 bra 	$L__BB1_8;
	ld.global.nc.f32 	%f54, [%rd1+60];
	st.shared.f32 	[%r3], %f54;
$L__BB1_8:
	setp.gt.u32 	%p5, %r1, 3;
	bar.sync 	0;
	ld.shared.f32 	%f55, [%r5];
	ld.global.nc.f32 	%f56, [%rd2+12];
	fma.rn.f32 	%f13, %f56, %f55, %f9;
	ld.global.nc.f32 	%f57, [%rd2+32];
	fma.rn.f32 	%f14, %f57, %f55, %f10;
	ld.global.nc.f32 	%f58, [%rd2+52];
	fma.rn.f32 	%f15, %f58, %f55, %f11;
	ld.global.nc.f32 	%f59, [%rd2+72];
	fma.rn.f32 	%f16, %f59, %f55, %f12;
	bar.sync 	0;
	@%p5 bra 	$L__BB1_10;
	ld.global.nc.f32 	%f60, [%rd1+80];
	st.shared.f32 	[%r3], %f60;
$L__BB1_10:
	bar.sync 	0;
	ld.shared.f32 	%f61, [%r5];
	ld.global.nc.f32 	%f62, [%rd2+16];
	fma.rn.f32 	%f63, %f62, %f61, %f13;
	ld.global.nc.f32 	%f64, [%rd2+36];
	fma.rn.f32 	%f17, %f64, %f61, %f14;
	ld.global.nc.f32 	%f65, [%rd2+56];
	fma.rn.f32 	%f18, %f65, %f61, %f15;
	ld.global.nc.f32 	%f66, [%rd2+76];
	fma.rn.f32 	%f19, %f66, %f61, %f16;
	add.s32 	%r6, %r4, %r2;
	mov.f32 	%f67, 0f3F800000;
	sub.rn.f32 	%f68, %f63, %f67;
	mov.b32 	%r7, %f68;
	setp.gt.u32 	%p6, %r7, 1258291200;
	fma.rn.f32 	%f69, %f63, %f63, 0fBF800000;
	rsqrt.approx.ftz.f32 	%f70, %f69;
	mul.f32 	%f71, %f69, %f70;
	mul.f32 	%f72, %f70, 0f3F000000;
	neg.f32 	%f73, %f71;
	fma.rn.f32 	%f74, %f73, %f71, %f69;
	fma.rn.f32 	%f75, %f74, %f72, %f71;
	setp.eq.f32 	%p7, %f69, 0f00000000;
	selp.f32 	%f76, 0f00000000, %f75, %p7;
	selp.f32 	%f77, 0fBF800001, %f76, %p6;
	add.f32 	%f20, %f68, %f77;
	add.rz.f32 	%f78, %f20, %f67;
	mov.b32 	%r27, %f78;
	add.s32 	%r28, %r27, -1061158912;
	and.b32  	%r29, %r28, -8388608;
	mov.b32 	%r8, %f20;
	sub.s32 	%r30, %r8, %r29;
	mov.b32 	%f79, %r30;
	sub.s32 	%r31, 1082130432, %r29;
	mov.b32 	%f80, %r31;
	fma.rn.f32 	%f81, %f80, 0f3E800000, 0fBF800000;
	add.f32 	%f82, %f81, %f79;
	cvt.rn.f32.s32 	%f83, %r29;
	mul.f32 	%f84, %f83, 0f34000000;
	fma.rn.f32 	%f85, %f82, 0fBD39BF78, 0f3DD80012;
	fma.rn.f32 	%f86, %f85, %f82, 0fBE0778E0;
	fma.rn.f32 	%f87, %f86, %f82, 0f3E146475;
	fma.rn.f32 	%f88, %f87, %f82, 0fBE2A68DD;
	fma.rn.f32 	%f89, %f88, %f82, 0f3E4CAF9E;
	fma.rn.f32 	%f90, %f89, %f82, 0fBE800042;
	fma.rn.f32 	%f91, %f90, %f82, 0f3EAAAAE6;
	fma.rn.f32 	%f92, %f91, %f82, 0fBF000000;
	mul.f32 	%f93, %f82, %f92;
	fma.rn.f32 	%f94, %f93, %f82, %f82;
	fma.rn.f32 	%f195, %f84, 0f3F317218, %f94;
	setp.lt.u32 	%p8, %r8, 2139095040;
	@%p8 bra 	$L__BB1_12;
	setp.gt.s32 	%p9, %r8, -1082130432;
	fma.rn.f32 	%f95, %f20, 0f7F800000, 0f7F800000;
	selp.f32 	%f96, %f95, %f195, %p9;
	setp.eq.f32 	%p10, %f20, 0f00000000;
	selp.f32 	%f195, 0f80000000, %f96, %p10;
$L__BB1_12:
	setp.gt.u32 	%p11, %r7, 1258291200;
	add.f32 	%f97, %f195, 0f3F317218;
	selp.f32 	%f98, %f97, %f195, %p11;
	cvta.to.global.u64 	%rd11, %rd4;
	mul.wide.u32 	%rd12, %r6, 4;
	add.s64 	%rd3, %rd11, %rd12;
	st.global.f32 	[%rd3], %f98;
	mov.f32 	%f99, 0f3F800000;
	sub.rn.f32 	%f100, %f17, %f99;
	mov.b32 	%r9, %f100;
	setp.gt.u32 	%p12, %r9, 1258291200;
	fma.rn.f32 	%f101, %f17, %f17, 0fBF800000;
	rsqrt.approx.ftz.f32 	%f102, %f101;
	mul.f32 	%f103, %f101, %f102;
	mul.f32 	%f104, %f102, 0f3F000000;
	neg.f32 	%f105, %f103;
	fma.rn.f32 	%f106, %f105, %f103, %f101;
	fma.rn.f32 	%f107, %f106, %f104, %f103;
	setp.eq.f32 	%p13, %f101, 0f00000000;
	selp.f32 	%f108, 0f00000000, %f107, %p13;
	selp.f32 	%f109, 0fBF800001, %f108, %p12;
	add.f32 	%f24, %f100, %f109;
	add.rz.f32 	%f110, %f24, %f99;
	mov.b32 	%r32, %f110;
	add.s32 	%r33, %r32, -1061158912;
	and.b32  	%r34, %r33, -8388608;
	mov.b32 	%r10, %f24;
	sub.s32 	%r35, %r10, %r34;
	mov.b32 	%f111, %r35;
	sub.s32 	%r36, 1082130432, %r34;
	mov.b32 	%f112, %r36;
	fma.rn.f32 	%f113, %f112, 0f3E800000, 0fBF800000;
	add.f32 	%f114, %f113, %f111;
	cvt.rn.f32.s32 	%f115, %r34;
	mul.f32 	%f116, %f115, 0f34000000;
	fma.rn.f32 	%f117, %f114, 0fBD39BF78, 0f3DD80012;
	fma.rn.f32 	%f118, %f117, %f114, 0fBE0778E0;
	fma.rn.f32 	%f119, %f118, %f114, 0f3E146475;
	fma.rn.f32 	%f120, %f119, %f114, 0fBE2A68DD;
	fma.rn.f32 	%f121, %f120, %f114, 0f3E4CAF9E;
	fma.rn.f32 	%f122, %f121, %f114, 0fBE800042;
	fma.rn.f32 	%f123, %f122, %f114, 0f3EAAAAE6;
	fma.rn.f32 	%f124, %f123, %f114, 0fBF000000;
	mul.f32 	%f125, %f114, %f124;
	fma.rn.f32 	%f126, %f125, %f114, %f114;
	fma.rn.f32 	%f196, %f116, 0f3F317218, %f126;
	setp.lt.u32 	%p14, %r10, 2139095040;
	@%p14 bra 	$L__BB1_14;
	setp.gt.s32 	%p15, %r10, -1082130432;
	fma.rn.f32 	%f127, %f24, 0f7F800000, 0f7F800000;
	selp.f32 	%f128, %f127, %f196, %p15;
	setp.eq.f32 	%p16, %f24, 0f00000000;
	selp.f32 	%f196, 0f80000000, %f128, %p16;
$L__BB1_14:
	setp.gt.u32 	%p17, %r9, 1258291200;
	add.f32 	%f129, %f196, 0f3F317218;
	selp.f32 	%f130, %f129, %f196, %p17;
	st.global.f32 	[%rd3+20], %f130;
	mov.f32 	%f131, 0f3F800000;
	sub.rn.f32 	%f132, %f18, %f131;
	mov.b32 	%r11, %f132;
	setp.gt.u32 	%p18, %r11, 1258291200;
	fma.rn.f32 	%f133, %f18, %f18, 0fBF800000;
	rsqrt.approx.ftz.f32 	%f134, %f133;
	mul.f32 	%f135, %f133, %f134;
	mul.f32 	%f136, %f134, 0f3F000000;
	neg.f32 	%f137, %f135;
	fma.rn.f32 	%f138, %f137, %f135, %f133;
	fma.rn.f32 	%f139, %f138, %f136, %f135;
	setp.eq.f32 	%p19, %f133, 0f00000000;
	selp.f32 	%f140, 0f00000000, %f139, %p19;
	selp.f32 	%f141, 0fBF800001, %f140, %p18;
	add.f32 	%f28, %f132, %f141;
	add.rz.f32 	%f142, %f28, %f131;
	mov.b32 	%r37, %f142;
	add.s32 	%r38, %r37, -1061158912;
	and.b32  	%r39, %r38, -8388608;
	mov.b32 	%r12, %f28;
	sub.s32 	%r40, %r12, %r39;
	mov.b32 	%f143, %r40;
	sub.s32 	%r41, 1082130432, %r39;
	mov.b32 	%f144, %r41;
	fma.rn.f32 	%f145, %f144, 0f3E800000, 0fBF800000;
	add.f32 	%f146, %f145, %f143;
	cvt.rn.f32.s32 	%f147, %r39;
	mul.f32 	%f148, %f147, 0f34000000;
	fma.rn.f32 	%f149, %f146, 0fBD39BF78, 0f3DD80012;
	fma.rn.f32 	%f150, %f149, %f146, 0fBE0778E0;
	fma.rn.f32 	%f151, %f150, %f146, 0f3E146475;
	fma.rn.f32 	%f152, %f151, %f146, 0fBE2A68DD;
	fma.rn.f32 	%f153, %f152, %f146, 0f3E4CAF9E;
	fma.rn.f32 	%f154, %f153, %f146, 0fBE800042;
	fma.rn.f32 	%f155, %f154, %f146, 0f3EAAAAE6;
	fma.rn.f32 	%f156, %f155, %f146, 0fBF000000;
	mul.f32 	%f157, %f146, %f156;
	fma.rn.f32 	%f158, %f157, %f146, %f146;
	fma.rn.f32 	%f197, %f148, 0f3F317218, %f158;
	setp.lt.u32 	%p20, %r12, 2139095040;
	@%p20 bra 	$L__BB1_16;
	setp.gt.s32 	%p21, %r12, -1082130432;
	fma.rn.f32 	%f159, %f28, 0f7F800000, 0f7F800000;
	selp.f32 	%f160, %f159, %f197, %p21;
	setp.eq.f32 	%p22, %f28, 0f00000000;
	selp.f32 	%f197, 0f80000000, %f160, %p22;
$L__BB1_16:
	setp.gt.u32 	%p23, %r11, 1258291200;
	add.f32 	%f161, %f197, 0f3F317218;
	selp.f32 	%f162, %f161, %f197, %p23;
	st.global.f32 	[%rd3+40], %f162;
	mov.f32 	%f163, 0f3F800000;
	sub.rn.f32 	%f164, %f19, %f163;
	mov.b32 	%r13, %f164;
	setp.gt.u32 	%p24, %r13, 1258291200;
	fma.rn.f32 	%f165, %f19, %f19, 0fBF800000;
	rsqrt.approx.ftz.f32 	%f166, %f165;
	mul.f32 	%f167, %f165, %f166;
	mul.f32 	%f168, %f166, 0f3F000000;
	neg.f32 	%f169, %f167;
	fma.rn.f32 	%f170, %f169, %f167, %f165;
	fma.rn.f32 	%f171, %f170, %f168, %f167;
	setp.eq.f32 	%p25, %f165, 0f00000000;
	selp.f32 	%f172, 0f00000000, %f171, %p25;
	selp.f32 	%f173, 0fBF800001, %f172, %p24;
	add.f32 	%f32, %f164, %f173;
	add.rz.f32 	%f174, %f32, %f163;
	mov.b32 	%r42, %f174;
	add.s32 	%r43, %r42, -1061158912;
	and.b32  	%r44, %r43, -8388608;
	mov.b32 	%r14, %f32;
	sub.s32 	%r45, %r14, %r44;
	mov.b32 	%f175, %r45;
	sub.s32 	%r46, 1082130432, %r44;
	mov.b32 	%f176, %r46;
	fma.rn.f32 	%f177, %f176, 0f3E800000, 0fBF800000;
	add.f32 	%f178, %f177, %f175;
	cvt.rn.f32.s32 	%f179, %r44;
	mul.f32 	%f180, %f179, 0f34000000;
	fma.rn.f32 	%f181, %f178, 0fBD39BF78, 0f3DD80012;
	fma.rn.f32 	%f182, %f181, %f178, 0fBE0778E0;
	fma.rn.f32 	%f183, %f182, %f178, 0f3E146475;
	fma.rn.f32 	%f184, %f183, %f178, 0fBE2A68DD;
	fma.rn.f32 	%f185, %f184, %f178, 0f3E4CAF9E;
	fma.rn.f32 	%f186, %f185, %f178, 0fBE800042;
	fma.rn.f32 	%f187, %f186, %f178, 0f3EAAAAE6;
	fma.rn.f32 	%f188, %f187, %f178, 0fBF000000;
	mul.f32 	%f189, %f178, %f188;
	fma.rn.f32 	%f190, %f189, %f178, %f178;
	fma.rn.f32 	%f198, %f180, 0f3F317218, %f190;
	setp.lt.u32 	%p26, %r14, 2139095040;
	@%p26 bra 	$L__BB1_18;
	setp.gt.s32 	%p27, %r14, -1082130432;
	fma.rn.f32 	%f191, %f32, 0f7F800000, 0f7F800000;
	selp.f32 	%f192, %f191, %f198, %p27;
	setp.eq.f32 	%p28, %f32, 0f00000000;
	selp.f32 	%f198, 0f80000000, %f192, %p28;
$L__BB1_18:
	setp.gt.u32 	%p29, %r13, 1258291200;
	add.f32 	%f193, %f198, 0f3F317218;
	selp.f32 	%f194, %f193, %f198, %p29;
	st.global.f32 	[%rd3+60], %f194;
	ret;

}
	// .globl	default_function_kernel
.visible .entry default_function_kernel(
	.param .u64 .ptr .align 1 default_function_kernel_param_0,
	.param .u64 .ptr .align 1 default_function_kernel_param_1
)
.maxntid 32
{
	.reg .b32 	%r<5>;
	.reg .b32 	%f<4>;
	.reg .b64 	%rd<8>;

	ld.param.u64 	%rd1, [default_function_kernel_param_0];
	ld.param.u64 	%rd2, [default_function_kernel_param_1];
	cvta.to.global.u64 	%rd3, %rd1;
	cvta.to.global.u64 	%rd4, %rd2;
	mov.u32 	%r1, %ctaid.x;
	shl.b32 	%r2, %r1, 5;
	mov.u32 	%r3, %tid.x;
	or.b32  	%r4, %r2, %r3;
	mul.wide.u32 	%rd5, %r4, 4;
	add.s64 	%rd6, %rd4, %rd5;
	ld.global.nc.f32 	%f1, [%rd6];
	mul.f32 	%f2, %f1, 0f3FB8AA3B;
	ex2.approx.f32 	%f3, %f2;
	add.s64 	%rd7, %rd3, %rd5;
	st.global.f32 	[%rd7], %f3;
	ret;

}
	// .globl	default_function_kernel_4
.visible .entry default_function_kernel_4(
	.param .u64 .ptr .align 1 default_function_kernel_4_param_0,
	.param .u64 .ptr .align 1 default_function_kernel_4_param_1,
	.param .u64 .ptr .align 1 default_function_kernel_4_param_2
)
.maxntid 32
{
	.reg .b32 	%r<5>;
	.reg .b32 	%f<5>;
	.reg .b64 	%rd<11>;

	ld.param.u64 	%rd1, [default_function_kernel_4_param_0];
	ld.param.u64 	%rd2, [default_function_kernel_4_param_1];
	ld.param.u64 	%rd3, [default_function_kernel_4_param_2];
	cvta.to.global.u64 	%rd4, %rd1;
	cvta.to.global.u64 	%rd5, %rd3;
	cvta.to.global.u64 	%rd6, %rd2;
	mov.u32 	%r1, %ctaid.x;
	shl.b32 	%r2, %r1, 5;
	mov.u32 	%r3, %tid.x;
	or.b32  	%r4, %r2, %r3;
	mul.wide.u32 	%rd7, %r4, 4;
	add.s64 	%rd8, %rd6, %rd7;
	ld.global.nc.f32 	%f1, [%rd8];
	add.s64 	%rd9, %rd5, %rd7;
	ld.global.nc.f32 	%f2, [%rd9];
	div.rn.f32 	%f3, %f1, %f2;
	sub.f32 	%f4, %f3, %f1;
	add.s64 	%rd10, %rd4, %rd7;
	st.global.f32 	[%rd10], %f4;
	ret;

}
	// .globl	default_function_kernel_2
.visible .entry default_function_kernel_2(
	.param .u64 .ptr .align 1 default_function_kernel_2_param_0,
	.param .u64 .ptr .align 1 default_function_kernel_2_param_1,
	.param .u64 .ptr .align 1 default_function_kernel_2_param_2
)
.maxntid 32
{
	.reg .b32 	%r<5>;
	.reg .b32 	%f<5>;
	.reg .b64 	%rd<11>;

	ld.param.u64 	%rd1, [default_function_kernel_2_param_0];
	ld.param.u64 	%rd2, [default_function_kernel_2_param_1];
	ld.param.u64 	%rd3, [default_function_kernel_2_param_2];
	cvta.to.global.u64 	%rd4, %rd1;
	cvta.to.global.u64 	%rd5, %rd3;
	cvta.to.global.u64 	%rd6, %rd2;
	mov.u32 	%r1, %ctaid.x;
	shl.b32 	%r2, %r1, 5;
	mov.u32 	%r3, %tid.x;
	or.b32  	%r4, %r2, %r3;
	mul.wide.u32 	%rd7, %r4, 4;
	add.s64 	%rd8, %rd6, %rd7;
	ld.global.nc.f32 	%f1, [%rd8];
	add.s64 	%rd9, %rd5, %rd7;
	ld.global.nc.f32 	%f2, [%rd9];
	div.rn.f32 	%f3, %f1, %f2;
	cos.approx.f32 	%f4, %f3;
	add.s64 	%rd10, %rd4, %rd7;
	st.global.f32 	[%rd10], %f4;
	ret;

}


// ===== COMPILED SASS (sm_100) =====

	.target	sm_100

	.elftype	@"ET_EXEC"


//--------------------- .note.nv.tkinfo           --------------------------
	.section	.note.nv.tkinfo,"",@"SHT_NOTE"
	.sectionflags	@"SHF_NOTE_NV_TKINFO"
	.tkinfo
        /*0018*/ 	.word	0x00000002
        /*0030*/ 	.string	""
        /*0030*/ 	.string	"ptxas"
        /*0030*/ 	.string	"Cuda compilation tools, release 13.0, V13.0.88"
        /*0030*/ 	.string	"Build cuda_13.0.r13.0/compiler.36424714_0"
        /*0030*/ 	.string	"-arch sm_100 -m 64 "



//--------------------- .note.nv.cuinfo           --------------------------
	.section	.note.nv.cuinfo,"",@"SHT_NOTE"
	.sectionflags	@"SHF_NOTE_NV_CUINFO"
        /*0018*/ 	.short	0x0002
        /*001a*/ 	.short	0x0064
        /*001c*/ 	.short	0x0082
	.zero		2


//--------------------- .nv.info                  --------------------------
	.section	.nv.info,"",@"SHT_CUDA_INFO"
	.align	4


	//----- nvinfo : EIATTR_REGCOUNT
	.align		4
        /*0000*/ 	.byte	0x04, 0x2f
        /*0002*/ 	.short	(.L_1 - .L_0)
	.align		4
.L_0:
        /*0004*/ 	.word	index@(default_function_kernel_3)
        /*0008*/ 	.word	0x00000011


	//----- nvinfo : EIATTR_FRAME_SIZE
	.align		4
.L_1:
        /*000c*/ 	.byte	0x04, 0x11
        /*000e*/ 	.short	(.L_3 - .L_2)
	.align		4
.L_2:
        /*0010*/ 	.word	index@($__internal_2_$__cuda_sm3x_div_rn_noftz_f32_slowpath)
        /*0014*/ 	.word	0x00000000


	//----- nvinfo : EIATTR_FRAME_SIZE
	.align		4
.L_3:
        /*0018*/ 	.byte	0x04, 0x11
        /*001a*/ 	.short	(.L_5 - .L_4)
	.align		4
.L_4:
        /*001c*/ 	.word	index@(default_function_kernel_3)
        /*0020*/ 	.word	0x00000000


	//----- nvinfo : EIATTR_REGCOUNT
	.align		4
.L_5:
        /*0024*/ 	.byte	0x04, 0x2f
        /*0026*/ 	.short	(.L_7 - .L_6)
	.align		4
.L_6:
        /*0028*/ 	.word	index@(default_function_kernel_1)
        /*002c*/ 	.word	0x00000028


	//----- nvinfo : EIATTR_FRAME_SIZE
	.align		4
.L_7:
        /*0030*/ 	.byte	0x04, 0x11
        /*0032*/ 	.short	(.L_9 - .L_8)
	.align		4
.L_8:
        /*0034*/ 	.word	index@(default_function_kernel_1)
        /*0038*/ 	.word	0x00000000


	//----- nvinfo : EIATTR_REGCOUNT
	.align		4
.L_9:
        /*003c*/ 	.byte	0x04, 0x2f
        /*003e*/ 	.short	(.L_11 - .L_10)
	.align		4
.L_10:
        /*0040*/ 	.word	index@(default_function_kernel)
        /*0044*/ 	.word	0x0000000c


	//----- nvinfo : EIATTR_FRAME_SIZE
	.align		4
.L_11:
        /*0048*/ 	.byte	0x04, 0x11
        /*004a*/ 	.short	(.L_13 - .L_12)
	.align		4
.L_12:
        /*004c*/ 	.word	index@(default_function_kernel)
        /*0050*/ 	.word	0x00000000


	//----- nvinfo : EIATTR_REGCOUNT
	.align		4
.L_13:
        /*0054*/ 	.byte	0x04, 0x2f
        /*0056*/ 	.short	(.L_15 - .L_14)
	.align		4
.L_14:
        /*0058*/ 	.word	index@(default_function_kernel_4)
        /*005c*/ 	.word	0x00000010


	//----- nvinfo : EIATTR_FRAME_SIZE
	.align		4
.L_15:
        /*0060*/ 	.byte	0x04, 0x11
        /*0062*/ 	.short	(.L_17 - .L_16)
	.align		4
.L_16:
        /*0064*/ 	.word	index@($__internal_1_$__cuda_sm3x_div_rn_noftz_f32_slowpath)
        /*0068*/ 	.word	0x00000000


	//----- nvinfo : EIATTR_FRAME_SIZE
	.align		4
.L_17:
        /*006c*/ 	.byte	0x04, 0x11
        /*006e*/ 	.short	(.L_19 - .L_18)
	.align		4
.L_18:
        /*0070*/ 	.word	index@(default_function_kernel_4)
        /*0074*/ 	.word	0x00000000


	//----- nvinfo : EIATTR_REGCOUNT
	.align		4
.L_19:
        /*0078*/ 	.byte	0x04, 0x2f
        /*007a*/ 	.short	(.L_21 - .L_20)
	.align		4
.L_20:
        /*007c*/ 	.word	index@(default_function_kernel_2)
        /*0080*/ 	.word	0x00000010


	//----- nvinfo : EIATTR_FRAME_SIZE
	.align		4
.L_21:
        /*0084*/ 	.byte	0x04, 0x11
        /*0086*/ 	.short	(.L_23 - .L_22)
	.align		4
.L_22:
        /*0088*/ 	.word	index@($__internal_0_$__cuda_sm3x_div_rn_noftz_f32_slowpath)
        /*008c*/ 	.word	0x00000000


	//----- nvinfo : EIATTR_FRAME_SIZE
	.align		4
.L_23:
        /*0090*/ 	.byte	0x04, 0x11
        /*0092*/ 	.short	(.L_25 - .L_24)
	.align		4
.L_24:
        /*0094*/ 	.word	index@(default_function_kernel_2)
        /*0098*/ 	.word	0x00000000


	//----- nvinfo : EIATTR_MIN_STACK_SIZE
	.align		4
.L_25:
        /*009c*/ 	.byte	0x04, 0x12
        /*009e*/ 	.short	(.L_27 - .L_26)
	.align		4
.L_26:
        /*00a0*/ 	.word	index@(default_function_kernel_2)
        /*00a4*/ 	.word	0x00000000


	//----- nvinfo : EIATTR_MIN_STACK_SIZE
	.align		4
.L_27:
        /*00a8*/ 	.byte	0x04, 0x12
        /*00aa*/ 	.short	(.L_29 - .L_28)
	.align		4
.L_28:
        /*00ac*/ 	.word	index@(default_function_kernel_4)
        /*00b0*/ 	.word	0x00000000


	//----- nvinfo : EIATTR_MIN_STACK_SIZE
	.align		4
.L_29:
        /*00b4*/ 	.byte	0x04, 0x12
        /*00b6*/ 	.short	(.L_31 - .L_30)
	.align		4
.L_30:
        /*00b8*/ 	.word	index@(default_function_kernel)
        /*00bc*/ 	.word	0x00000000


	//----- nvinfo : EIATTR_MIN_STACK_SIZE
	.align		4
.L_31:
        /*00c0*/ 	.byte	0x04, 0x12
        /*00c2*/ 	.short	(.L_33 - .L_32)
	.align		4
.L_32:
        /*00c4*/ 	.word	index@(default_function_kernel_1)
        /*00c8*/ 	.word	0x00000000


	//----- nvinfo : EIATTR_MIN_STACK_SIZE
	.align		4
.L_33:
        /*00cc*/ 	.byte	0x04, 0x12
        /*00ce*/ 	.short	(.L_35 - .L_34)
	.align		4
.L_34:
        /*00d0*/ 	.word	index@(default_function_kernel_3)
        /*00d4*/ 	.word	0x00000000
.L_35:


//--------------------- .nv.compat                --------------------------
	.section	.nv.compat,"",@"SHT_CUDA_COMPAT_INFO"
	.align	4
        /*0000*/ 	.byte	0x02, 0x09, 0x00, 0x00, 0x02, 0x02, 0x01, 0x00, 0x02, 0x05, 0x05, 0x00, 0x03, 0x07, 0x01, 0x01
        /*0010*/ 	.byte	0x02, 0x03, 0x00, 0x00, 0x02, 0x06, 0x01, 0x00, 0x04, 0x0b, 0x08, 0x00, 0x01, 0x00, 0x00, 0x00
        /*0020*/ 	.byte	0x00, 0x00, 0x00, 0x00


//--------------------- .nv.info.default_function_kernel_2 --------------------------
	.section	.nv.info.default_function_kernel_2,"",@"SHT_CUDA_INFO"
	.sectionflags	@""
	.align	4


	//----- nvinfo : EIATTR_CUDA_API_VERSION
	.align		4
        /*0000*/ 	.byte	0x04, 0x37
        /*0002*/ 	.short	(.L_37 - .L_36)
.L_36:
        /*0004*/ 	.word	0x00000082


	//----- nvinfo : EIATTR_KPARAM_INFO
	.align		4
.L_37:
        /*0008*/ 	.byte	0x04, 0x17
        /*000a*/ 	.short	(.L_39 - .L_38)
.L_38:
        /*000c*/ 	.word	0x00000000
        /*0010*/ 	.short	0x0002
        /*0012*/ 	.short	0x0010
        /*0014*/ 	.byte	0x00, 0xf5, 0x21, 0x00


	//----- nvinfo : EIATTR_KPARAM_INFO
	.align		4
.L_39:
        /*0018*/ 	.byte	0x04, 0x17
        /*001a*/ 	.short	(.L_41 - .L_40)
.L_40:
        /*001c*/ 	.word	0x00000000
        /*0020*/ 	.short	0x0001
        /*0022*/ 	.short	0x0008
        /*0024*/ 	.byte	0x00, 0xf5, 0x21, 0x00


	//----- nvinfo : EIATTR_KPARAM_INFO
	.align		4
.L_41:
        /*0028*/ 	.byte	0x04, 0x17
        /*002a*/ 	.short	(.L_43 - .L_42)
.L_42:
        /*002c*/ 	.word	0x00000000
        /*0030*/ 	.short	0x0000
        /*0032*/ 	.short	0x0000
        /*0034*/ 	.byte	0x00, 0xf5, 0x21, 0x00


	//----- nvinfo : EIATTR_SPARSE_MMA_MASK
	.align		4
.L_43:
        /*0038*/ 	.byte	0x03, 0x50
        /*003a*/ 	.short	0x0000


	//----- nvinfo : EIATTR_MAXREG_COUNT
	.align		4
        /*003c*/ 	.byte	0x03, 0x1b
        /*003e*/ 	.short	0x00ff


	//----- nvinfo : EIATTR_MERCURY_ISA_VERSION
	.align		4
        /*0040*/ 	.byte	0x03, 0x5f
        /*0042*/ 	.short	0x0101


	//----- nvinfo : EIATTR_VRC_CTA_INIT_COUNT
	.align		4
        /*0044*/ 	.byte	0x02, 0x4a
	.zero		1
	.zero		1


	//----- nvinfo : EIATTR_EXIT_INSTR_OFFSETS
	.align		4
        /*0048*/ 	.byte	0x04, 0x1c
        /*004a*/ 	.short	(.L_45 - .L_44)


	//   ....[0]....
.L_44:
        /*004c*/ 	.word	0x000001e0


	//----- nvinfo : EIATTR_MAX_THREADS
	.align		4
.L_45:
        /*0050*/ 	.byte	0x04, 0x05
        /*0052*/ 	.short	(.L_47 - .L_46)
.L_46:
        /*0054*/ 	.word	0x00000020
        /*0058*/ 	.word	0x00000001
        /*005c*/ 	.word	0x00000001


	//----- nvinfo : EIATTR_CRS_STACK_SIZE
	.align		4
.L_47:
        /*0060*/ 	.byte	0x04, 0x1e
        /*0062*/ 	.short	(.L_49 - .L_48)
.L_48:
        /*0064*/ 	.word	0x00000000


	//----- nvinfo : EIATTR_CBANK_PARAM_SIZE
	.align		4
.L_49:
        /*0068*/ 	.byte	0x03, 0x19
        /*006a*/ 	.short	0x0018


	//----- nvinfo : EIATTR_PARAM_CBANK
	.align		4
        /*006c*/ 	.byte	0x04, 0x0a
        /*006e*/ 	.short	(.L_51 - .L_50)
	.align		4
.L_50:
        /*0070*/ 	.word	index@(.nv.constant0.default_function_kernel_2)
        /*0074*/ 	.short	0x0380
        /*0076*/ 	.short	0x0018


	//----- nvinfo : EIATTR_SW_WAR
	.align		4
.L_51:
        /*0078*/ 	.byte	0x04, 0x36
        /*007a*/ 	.short	(.L_53 - .L_52)
.L_52:
        /*007c*/ 	.word	0x00000008
.L_53:


//--------------------- .nv.info.default_function_kernel_4 --------------------------
	.section	.nv.info.default_function_kernel_4,"",@"SHT_CUDA_INFO"
	.sectionflags	@""
	.align	4


	//----- nvinfo : EIATTR_CUDA_API_VERSION
	.align		4
        /*0000*/ 	.byte	0x04, 0x37
        /*0002*/ 	.short	(.L_55 - .L_54)
.L_54:
        /*0004*/ 	.word	0x00000082


	//----- nvinfo : EIATTR_KPARAM_INFO
	.align		4
.L_55:
        /*0008*/ 	.byte	0x04, 0x17
        /*000a*/ 	.short	(.L_57 - .L_56)
.L_56:
        /*000c*/ 	.word	0x00000000
        /*0010*/ 	.short	0x0002
        /*0012*/ 	.short	0x0010
        /*0014*/ 	.byte	0x00, 0xf5, 0x21, 0x00


	//----- nvinfo : EIATTR_KPARAM_INFO
	.align		4
.L_57:
        /*0018*/ 	.byte	0x04, 0x17
        /*001a*/ 	.short	(.L_59 - .L_58)
.L_58:
        /*001c*/ 	.word	0x00000000
        /*0020*/ 	.short	0x0001
        /*0022*/ 	.short	0x0008
        /*0024*/ 	.byte	0x00, 0xf5, 0x21, 0x00


	//----- nvinfo : EIATTR_KPARAM_INFO
	.align		4
.L_59:
        /*0028*/ 	.byte	0x04, 0x17
        /*002a*/ 	.short	(.L_61 - .L_60)
.L_60:
        /*002c*/ 	.word	0x00000000
        /*0030*/ 	.short	0x0000
        /*0032*/ 	.short	0x0000
        /*0034*/ 	.byte	0x00, 0xf5, 0x21, 0x00


	//----- nvinfo : EIATTR_SPARSE_MMA_MASK
	.align		4
.L_61:
        /*0038*/ 	.byte	0x03, 0x50
        /*003a*/ 	.short	0x0000


	//----- nvinfo : EIATTR_MAXREG_COUNT
	.align		4
        /*003c*/ 	.byte	0x03, 0x1b
        /*003e*/ 	.short	0x00ff


	//----- nvinfo : EIATTR_MERCURY_ISA_VERSION
	.align		4
        /*0040*/ 	.byte	0x03, 0x5f
        /*0042*/ 	.short	0x0101


	//----- nvinfo : EIATTR_VRC_CTA_INIT_COUNT
	.align		4
        /*0044*/ 	.byte	0x02, 0x4a
	.zero		1
	.zero		1


	//----- nvinfo : EIATTR_EXIT_INSTR_OFFSETS
	.align		4
        /*0048*/ 	.byte	0x04, 0x1c
        /*004a*/ 	.short	(.L_63 - .L_62)


	//   ....[0]....
.L_62:
        /*004c*/ 	.word	0x000001d0


	//----- nvinfo : EIATTR_MAX_THREADS
	.align		4
.L_63:
        /*0050*/ 	.byte	0x04, 0x05
        /*0052*/ 	.short	(.L_65 - .L_64)
.L_64:
        /*0054*/ 	.word	0x00000020
        /*0058*/ 	.word	0x00000001
        /*005c*/ 	.word	0x00000001


	//----- nvinfo : EIATTR_CRS_STACK_SIZE
	.align		4
.L_65:
        /*0060*/ 	.byte	0x04, 0x1e
        /*0062*/ 	.short	(.L_67 - .L_66)
.L_66:
        /*0064*/ 	.word	0x00000000


	//----- nvinfo : EIATTR_CBANK_PARAM_SIZE
	.align		4
.L_67:
        /*0068*/ 	.byte	0x03, 0x19
        /*006a*/ 	.short	0x0018


	//----- nvinfo : EIATTR_PARAM_CBANK
	.align		4
        /*006c*/ 	.byte	0x04, 0x0a
        /*006e*/ 	.short	(.L_69 - .L_68)
	.align		4
.L_68:
        /*0070*/ 	.word	index@(.nv.constant0.default_function_kernel_4)
        /*0074*/ 	.short	0x0380
        /*0076*/ 	.short	0x0018


	//----- nvinfo : EIATTR_SW_WAR
	.align		4
.L_69:
        /*0078*/ 	.byte	0x04, 0x36
        /*007a*/ 	.short	(.L_71 - .L_70)
.L_70:
        /*007c*/ 	.word	0x00000008
.L_71:


//--------------------- .nv.info.default_function_kernel --------------------------
	.section	.nv.info.default_function_kernel,"",@"SHT_CUDA_INFO"
	.sectionflags	@""
	.align	4


	//----- nvinfo : EIATTR_CUDA_API_VERSION
	.align		4
        /*0000*/ 	.byte	0x04, 0x37
        /*0002*/ 	.short	(.L_73 - .L_72)
.L_72:
        /*0004*/ 	.word	0x00000082


	//----- nvinfo : EIATTR_KPARAM_INFO
	.align		4
.L_73:
        /*0008*/ 	.byte	0x04, 0x17
        /*000a*/ 	.short	(.L_75 - .L_74)
.L_74:
        /*000c*/ 	.word	0x00000000
        /*0010*/ 	.short	0x0001
        /*0012*/ 	.short	0x0008
        /*0014*/ 	.byte	0x00, 0xf5, 0x21, 0x00


	//----- nvinfo : EIATTR_KPARAM_INFO
	.align		4
.L_75:
        /*0018*/ 	.byte	0x04, 0x17
        /*001a*/ 	.short	(.L_77 - .L_76)
.L_76:
        /*001c*/ 	.word	0x00000000
        /*0020*/ 	.short	0x0000
        /*0022*/ 	.short	0x0000
        /*0024*/ 	.byte	0x00, 0xf5, 0x21, 0x00


	//----- nvinfo : EIATTR_SPARSE_MMA_MASK
	.align		4
.L_77:
        /*0028*/ 	.byte	0x03, 0x50
        /*002a*/ 	.short	0x0000


	//----- nvinfo : EIATTR_MAXREG_COUNT
	.align		4
        /*002c*/ 	.byte	0x03, 0x1b
        /*002e*/ 	.short	0x00ff


	//----- nvinfo : EIATTR_MERCURY_ISA_VERSION
	.align		4
        /*0030*/ 	.byte	0x03, 0x5f
        /*0032*/ 	.short	0x0101


	//----- nvinfo : EIATTR_VRC_CTA_INIT_COUNT
	.align		4
        /*0034*/ 	.byte	0x02, 0x4a
	.zero		1
	.zero		1


	//----- nvinfo : EIATTR_EXIT_INSTR_OFFSETS
	.align		4
        /*0038*/ 	.byte	0x04, 0x1c
        /*003a*/ 	.short	(.L_79 - .L_78)


	//   ....[0]....
.L_78:
        /*003c*/ 	.word	0x00000110


	//----- nvinfo : EIATTR_MAX_THREADS
	.align		4
.L_79:
        /*0040*/ 	.byte	0x04, 0x05
        /*0042*/ 	.short	(.L_81 - .L_80)
.L_80:
        /*0044*/ 	.word	0x00000020
        /*0048*/ 	.word	0x00000001
        /*004c*/ 	.word	0x00000001


	//----- nvinfo : EIATTR_CBANK_PARAM_SIZE
	.align		4
.L_81:
        /*0050*/ 	.byte	0x03, 0x19
        /*0052*/ 	.short	0x0010


	//----- nvinfo : EIATTR_PARAM_CBANK
	.align		4
        /*0054*/ 	.byte	0x04, 0x0a
        /*0056*/ 	.short	(.L_83 - .L_82)
	.align		4
.L_82:
        /*0058*/ 	.word	index@(.nv.constant0.default_function_kernel)
        /*005c*/ 	.short	0x0380
        /*005e*/ 	.short	0x0010


	//----- nvinfo : EIATTR_SW_WAR
	.align		4
.L_83:
        /*0060*/ 	.byte	0x04, 0x36
        /*0062*/ 	.short	(.L_85 - .L_84)
.L_84:
        /*0064*/ 	.word	0x00000008
.L_85:


//--------------------- .nv.info.default_function_kernel_1 --------------------------
	.section	.nv.info.default_function_kernel_1,"",@"SHT_CUDA_INFO"
	.sectionflags	@""
	.align	4


	//----- nvinfo : EIATTR_CUDA_API_VERSION
	.align		4
        /*0000*/ 	.byte	0x04, 0x37
        /*0002*/ 	.short	(.L_87 - .L_86)
.L_86:
        /*0004*/ 	.word	0x00000082


	//----- nvinfo : EIATTR_KPARAM_INFO
	.align		4
.L_87:
        /*0008*/ 	.byte	0x04, 0x17
        /*000a*/ 	.short	(.L_89 - .L_88)
.L_88:
        /*000c*/ 	.word	0x00000000
        /*0010*/ 	.short	0x0002
        /*0012*/ 	.short	0x0010
        /*0014*/ 	.byte	0x00, 0xf5, 0x21, 0x00


	//----- nvinfo : EIATTR_KPARAM_INFO
	.align		4
.L_89:
        /*0018*/ 	.byte	0x04, 0x17
        /*001a*/ 	.short	(.L_91 - .L_90)
.L_90:
        /*001c*/ 	.word	0x00000000
        /*0020*/ 	.short	0x0001
        /*0022*/ 	.short	0x0008
        /*0024*/ 	.byte	0x00, 0xf5, 0x21, 0x00


	//----- nvinfo : EIATTR_KPARAM_INFO
	.align		4
.L_91:
        /*0028*/ 	.byte	0x04, 0x17
        /*002a*/ 	.short	(.L_93 - .L_92)
.L_92:
        /*002c*/ 	.word	0x00000000
        /*0030*/ 	.short	0x0000
        /*0032*/ 	.short	0x0000
        /*0034*/ 	.byte	0x00, 0xf5, 0x21, 0x00


	//----- nvinfo : EIATTR_SPARSE_MMA_MASK
	.align		4
.L_93:
        /*0038*/ 	.byte	0x03, 0x50
        /*003a*/ 	.short	0x0000


	//----- nvinfo : EIATTR_MAXREG_COUNT
	.align		4
        /*003c*/ 	.byte	0x03, 0x1b
        /*003e*/ 	.short	0x00ff


	//----- nvinfo : EIATTR_NUM_BARRIERS
	.align		4
        /*0040*/ 	.byte	0x02, 0x4c
        /*0042*/ 	.byte	0x01
	.zero		1


	//----- nvinfo : EIATTR_MERCURY_ISA_VERSION
	.align		4
        /*0044*/ 	.byte	0x03, 0x5f
        /*0046*/ 	.short	0x0101


	//----- nvinfo : EIATTR_VRC_CTA_INIT_COUNT
	.align		4
        /*0048*/ 	.byte	0x02, 0x4a
	.zero		1
	.zero		1


	//----- nvinfo : EIATTR_EXIT_INSTR_OFFSETS
	.align		4
        /*004c*/ 	.byte	0x04, 0x1c
        /*004e*/ 	.short	(.L_95 - .L_94)


	//   ....[0]....
.L_94:
        /*0050*/ 	.word	0x00000fc0


	//----- nvinfo : EIATTR_MAX_THREADS
	.align		4
.L_95:
        /*0054*/ 	.byte	0x04, 0x05
        /*0056*/ 	.short	(.L_97 - .L_96)
.L_96:
        /*0058*/ 	.word	0x00000008
        /*005c*/ 	.word	0x00000001
        /*0060*/ 	.word	0x00000001


	//----- nvinfo : EIATTR_CBANK_PARAM_SIZE
	.align		4
.L_97:
        /*0064*/ 	.byte	0x03, 0x19
        /*0066*/ 	.short	0x0018


	//----- nvinfo : EIATTR_PARAM_CBANK
	.align		4
        /*0068*/ 	.byte	0x04, 0x0a
        /*006a*/ 	.short	(.L_99 - .L_98)
	.align		4
.L_98:
        /*006c*/ 	.word	index@(.nv.constant0.default_function_kernel_1)
        /*0070*/ 	.short	0x0380
        /*0072*/ 	.short	0x0018


	//----- nvinfo : EIATTR_SW_WAR
	.align		4
.L_99:
        /*0074*/ 	.byte	0x04, 0x36
        /*0076*/ 	.short	(.L_101 - .L_100)
.L_100:
        /*0078*/ 	.word	0x00000008
.L_101:


//--------------------- .nv.info.default_function_kernel_3 --------------------------
	.section	.nv.info.default_function_kernel_3,"",@"SHT_CUDA_INFO"
	.sectionflags	@""
	.align	4


	//----- nvinfo : EIATTR_CUDA_API_VERSION
	.align		4
        /*0000*/ 	.byte	0x04, 0x37
        /*0002*/ 	.short	(.L_103 - .L_102)
.L_102:
        /*0004*/ 	.word	0x00000082


	//----- nvinfo : EIATTR_KPARAM_INFO
	.align		4
.L_103:
        /*0008*/ 	.byte	0x04, 0x17
        /*000a*/ 	.short	(.L_105 - .L_104)
.L_104:
        /*000c*/ 	.word	0x00000000
        /*0010*/ 	.short	0x0002
        /*0012*/ 	.short	0x0010
        /*0014*/ 	.byte	0x00, 0xf5, 0x21, 0x00


	//----- nvinfo : EIATTR_KPARAM_INFO
	.align		4
.L_105:
        /*0018*/ 	.byte	0x04, 0x17
        /*001a*/ 	.short	(.L_107 - .L_106)
.L_106:
        /*001c*/ 	.word	0x00000000
        /*0020*/ 	.short	0x0001
        /*0022*/ 	.short	0x0008
        /*0024*/ 	.byte	0x00, 0xf5, 0x21, 0x00


	//----- nvinfo : EIATTR_KPARAM_INFO
	.align		4
.L_107:
        /*0028*/ 	.byte	0x04, 0x17
        /*002a*/ 	.short	(.L_109 - .L_108)
.L_108:
        /*002c*/ 	.word	0x00000000
        /*0030*/ 	.short	0x0000
        /*0032*/ 	.short	0x0000
        /*0034*/ 	.byte	0x00, 0xf5, 0x21, 0x00


	//----- nvinfo : EIATTR_SPARSE_MMA_MASK
	.align		4
.L_109:
        /*0038*/ 	.byte	0x03, 0x50
        /*003a*/ 	.short	0x0000


	//----- nvinfo : EIATTR_MAXREG_COUNT
	.align		4
        /*003c*/ 	.byte	0x03, 0x1b
        /*003e*/ 	.short	0x00ff


	//----- nvinfo : EIATTR_MERCURY_ISA_VERSION
	.align		4
        /*0040*/ 	.byte	0x03, 0x5f
        /*0042*/ 	.short	0x0101


	//----- nvinfo : EIATTR_VRC_CTA_INIT_COUNT
	.align		4
        /*0044*/ 	.byte	0x02, 0x4a
	.zero		1
	.zero		1


	//----- nvinfo : EIATTR_EXIT_INSTR_OFFSETS
	.align		4
        /*0048*/ 	.byte	0x04, 0x1c
        /*004a*/ 	.short	(.L_111 - .L_110)


	//   ....[0]....
.L_110:
        /*004c*/ 	.word	0x000002c0


	//----- nvinfo : EIATTR_MAX_THREADS
	.align		4
.L_111:
        /*0050*/ 	.byte	0x04, 0x05
        /*0052*/ 	.short	(.L_113 - .L_112)
.L_112:
        /*0054*/ 	.word	0x00000020
        /*0058*/ 	.word	0x00000001
        /*005c*/ 	.word	0x00000001


	//----- nvinfo : EIATTR_CRS_STACK_SIZE
	.align		4
.L_113:
        /*0060*/ 	.byte	0x04, 0x1e
        /*0062*/ 	.short	(.L_115 - .L_114)
.L_114:
        /*0064*/ 	.word	0x00000000


	//----- nvinfo : EIATTR_CBANK_PARAM_SIZE
	.align		4
.L_115:
        /*0068*/ 	.byte	0x03, 0x19
        /*006a*/ 	.short	0x0018


	//----- nvinfo : EIATTR_PARAM_CBANK
	.align		4
        /*006c*/ 	.byte	0x04, 0x0a
        /*006e*/ 	.short	(.L_117 - .L_116)
	.align		4
.L_116:
        /*0070*/ 	.word	index@(.nv.constant0.default_function_kernel_3)
        /*0074*/ 	.short	0x0380
        /*0076*/ 	.short	0x0018


	//----- nvinfo : EIATTR_SW_WAR
	.align		4
.L_117:
        /*0078*/ 	.byte	0x04, 0x36
        /*007a*/ 	.short	(.L_119 - .L_118)
.L_118:
        /*007c*/ 	.word	0x00000008
.L_119:


//--------------------- .nv.callgraph             --------------------------
	.section	.nv.callgraph,"",@"SHT_CUDA_CALLGRAPH"
	.align	4
	.sectionentsize	8
	.align		4
        /*0000*/ 	.word	0x00000000
	.align		4
        /*0004*/ 	.word	0xffffffff
	.align		4
        /*0008*/ 	.word	0x00000000
	.align		4
        /*000c*/ 	.word	0xfffffffe
	.align		4
        /*0010*/ 	.word	0x00000000
	.align		4
        /*0014*/ 	.word	0xfffffffd
	.align		4
        /*0018*/ 	.word	0x00000000
	.align		4
        /*001c*/ 	.word	0xfffffffc


//--------------------- .text.default_function_kernel_2 --------------------------
	.section	.text.default_function_kernel_2,"ax",@progbits
	.align	128
        .global         default_function_kernel_2
        .type           default_function_kernel_2,@function
        .size           default_function_kernel_2,(.L_x_46 - default_function_kernel_2)
        .other          default_function_kernel_2,@"STO_CUDA_ENTRY STV_DEFAULT"
default_function_kernel_2:
.text.default_function_kernel_2:
[----:B------:R-:W-:Y:S01]  /*0000*/  LDC R1, c[0x0][0x37c] ;  /* 0x0000df00ff017b82 */ /* 0x000fe20000000800 */
[----:B------:R-:W0:Y:S07]  /*0010*/  S2R R2, SR_TID.X ;  /* 0x0000000000027919 */ /* 0x000e2e0000002100 */
[----:B------:R-:W1:Y:S01]  /*0020*/  S2UR UR4, SR_CTAID.X ;  /* 0x00000000000479c3 */ /* 0x000e620000002500 */
[----:B------:R-:W2:Y:S07]  /*0030*/  LDCU.64 UR6, c[0x0][0x358] ;  /* 0x00006b00ff0677ac */ /* 0x000eae0008000a00 */
[----:B------:R-:W3:Y:S08]  /*0040*/  LDC.64 R6, c[0x0][0x390] ;  /* 0x0000e400ff067b82 */ /* 0x000ef00000000a00 */
[----:B------:R-:W4:Y:S01]  /*0050*/  LDC.64 R4, c[0x0][0x388] ;  /* 0x0000e200ff047b82 */ /* 0x000f220000000a00 */
[----:B-1----:R-:W-:-:S06]  /*0060*/  USHF.L.U32 UR4, UR4, 0x5, URZ ;  /* 0x0000000504047899 */ /* 0x002fcc00080006ff */
[----:B0-----:R-:W-:-:S05]  /*0070*/  LOP3.LUT R2, R2, UR4, RZ, 0xfc, !PT ;  /* 0x0000000402027c12 */ /* 0x001fca000f8efcff */
[----:B---3--:R-:W-:-:S05]  /*0080*/  IMAD.WIDE.U32 R6, R2, 0x4, R6 ;  /* 0x0000000402067825 */ /* 0x008fca00078e0006 */
[----:B--2---:R-:W2:Y:S01]  /*0090*/  LDG.E.CONSTANT R3, desc[UR6][R6.64] ;  /* 0x0000000606037981 */ /* 0x004ea2000c1e9900 */
[----:B----4-:R-:W-:-:S05]  /*00a0*/  IMAD.WIDE.U32 R4, R2, 0x4, R4 ;  /* 0x0000000402047825 */ /* 0x010fca00078e0004 */
[----:B------:R-:W3:Y:S01]  /*00b0*/  LDG.E.CONSTANT R0, desc[UR6][R4.64] ;  /* 0x0000000604007981 */ /* 0x000ee2000c1e9900 */
[----:B------:R-:W-:Y:S01]  /*00c0*/  BSSY.RECONVERGENT B0, `(.L_x_0) ;  /* 0x000000c000007945 */ /* 0x000fe20003800200 */
[----:B--2---:R-:W0:Y:S08]  /*00d0*/  MUFU.RCP R8, R3 ;  /* 0x0000000300087308 */ /* 0x004e300000001000 */
[----:B---3--:R-:W1:Y:S01]  /*00e0*/  FCHK P0, R0, R3 ;  /* 0x0000000300007302 */ /* 0x008e620000000000 */
[----:B0-----:R-:W-:-:S04]  /*00f0*/  FFMA R9, -R3, R8, 1 ;  /* 0x3f80000003097423 */ /* 0x001fc80000000108 */
[----:B------:R-:W-:-:S04]  /*0100*/  FFMA R9, R8, R9, R8 ;  /* 0x0000000908097223 */ /* 0x000fc80000000008 */
[----:B------:R-:W-:-:S04]  /*0110*/  FFMA R8, R0, R9, RZ ;  /* 0x0000000900087223 */ /* 0x000fc800000000ff */
[----:B------:R-:W-:-:S04]  /*0120*/  FFMA R10, -R3, R8, R0 ;  /* 0x00000008030a7223 */ /* 0x000fc80000000100 */
[----:B------:R-:W-:Y:S01]  /*0130*/  FFMA R8, R9, R10, R8 ;  /* 0x0000000a09087223 */ /* 0x000fe20000000008 */
[----:B-1----:R-:W-:Y:S06]  /*0140*/  @!P0 BRA `(.L_x_1) ;  /* 0x00000000000c8947 */ /* 0x002fec0003800000 */
[----:B------:R-:W-:-:S07]  /*0150*/  MOV R11, 0x170 ;  /* 0x00000170000b7802 */ /* 0x000fce0000000f00 */
[----:B------:R-:W-:Y:S05]  /*0160*/  CALL.REL.NOINC `($__internal_0_$__cuda_sm3x_div_rn_noftz_f32_slowpath) ;  /* 0x0000000000207944 */ /* 0x000fea0003c00000 */
[----:B------:R-:W-:-:S07]  /*0170*/  IMAD.MOV.U32 R8, RZ, RZ, R3 ;  /* 0x000000ffff087224 */ /* 0x000fce00078e0003 */
.L_x_1:
[----:B------:R-:W-:Y:S05]  /*0180*/  BSYNC.RECONVERGENT B0 ;  /* 0x0000000000007941 */ /* 0x000fea0003800200 */
.L_x_0:
[----:B------:R-:W0:Y:S01]  /*0190*/  LDC.64 R4, c[0x0][0x380] ;  /* 0x0000e000ff047b82 */ /* 0x000e220000000a00 */
[----:B------:R-:W-:-:S06]  /*01a0*/  FMUL.RZ R7, R8, 0.15915493667125701904 ;  /* 0x3e22f98308077820 */ /* 0x000fcc000040c000 */
[----:B------:R-:W1:Y:S01]  /*01b0*/  MUFU.COS R7, R7 ;  /* 0x0000000700077308 */ /* 0x000e620000000000 */
[----:B0-----:R-:W-:-:S05]  /*01c0*/  IMAD.WIDE.U32 R2, R2, 0x4, R4 ;  /* 0x0000000402027825 */ /* 0x001fca00078e0004 */
[----:B-1----:R-:W-:Y:S01]  /*01d0*/  STG.E desc[UR6][R2.64], R7 ;  /* 0x0000000702007986 */ /* 0x002fe2000c101906 */
[----:B------:R-:W-:Y:S05]  /*01e0*/  EXIT ;  /* 0x000000000000794d */ /* 0x000fea0003800000 */
        .weak           $__internal_0_$__cuda_sm3x_div_rn_noftz_f32_slowpath
        .type           $__internal_0_$__cuda_sm3x_div_rn_noftz_f32_slowpath,@function
        .size           $__internal_0_$__cuda_sm3x_div_rn_noftz_f32_slowpath,(.L_x_46 - $__internal_0_$__cuda_sm3x_div_rn_noftz_f32_slowpath)
$__internal_0_$__cuda_sm3x_div_rn_noftz_f32_slowpath:
[--C-:B------:R-:W-:Y:S01]  /*01f0*/  SHF.R.U32.HI R5, RZ, 0x17, R3.reuse ;  /* 0x00000017ff057819 */ /* 0x100fe20000011603 */
[----:B------:R-:W-:Y:S01]  /*0200*/  BSSY.RECONVERGENT B1, `(.L_x_2) ;  /* 0x0000064000017945 */ /* 0x000fe20003800200 */
[--C-:B------:R-:W-:Y:S01]  /*0210*/  SHF.R.U32.HI R4, RZ, 0x17, R0.reuse ;  /* 0x00000017ff047819 */ /* 0x100fe20000011600 */
[----:B------:R-:W-:Y:S01]  /*0220*/  IMAD.MOV.U32 R6, RZ, RZ, R0 ;  /* 0x000000ffff067224 */ /* 0x000fe200078e0000 */
[----:B------:R-:W-:Y:S01]  /*0230*/  LOP3.LUT R5, R5, 0xff, RZ, 0xc0, !PT ;  /* 0x000000ff05057812 */ /* 0x000fe200078ec0ff */
[----:B------:R-:W-:Y:S01]  /*0240*/  IMAD.MOV.U32 R7, RZ, RZ, R3 ;  /* 0x000000ffff077224 */ /* 0x000fe200078e0003 */
[----:B------:R-:W-:-:S03]  /*0250*/  LOP3.LUT R4, R4, 0xff, RZ, 0xc0, !PT ;  /* 0x000000ff04047812 */ /* 0x000fc600078ec0ff */
[----:B------:R-:W-:Y:S02]  /*0260*/  VIADD R10, R5, 0xffffffff ;  /* 0xffffffff050a7836 */ /* 0x000fe40000000000 */
[----:B------:R-:W-:-:S03]  /*0270*/  VIADD R9, R4, 0xffffffff ;  /* 0xffffffff04097836 */ /* 0x000fc60000000000 */
[----:B------:R-:W-:-:S04]  /*0280*/  ISETP.GT.U32.AND P0, PT, R10, 0xfd, PT ;  /* 0x000000fd0a00780c */ /* 0x000fc80003f04070 */
[----:B------:R-:W-:-:S13]  /*0290*/  ISETP.GT.U32.OR P0, PT, R9, 0xfd, P0 ;  /* 0x000000fd0900780c */ /* 0x000fda0000704470 */
[----:B------:R-:W-:Y:S01]  /*02a0*/  @!P0 IMAD.MOV.U32 R8, RZ, RZ, RZ ;  /* 0x000000ffff088224 */ /* 0x000fe200078e00ff */
[----:B------:R-:W-:Y:S06]  /*02b0*/  @!P0 BRA `(.L_x_3) ;  /* 0x00000000005c8947 */ /* 0x000fec0003800000 */
[----:B------:R-:W-:Y:S02]  /*02c0*/  FSETP.GTU.FTZ.AND P0, PT, |R0|, +INF , PT ;  /* 0x7f8000000000780b */ /* 0x000fe40003f1c200 */
[----:B------:R-:W-:-:S04]  /*02d0*/  FSETP.GTU.FTZ.AND P1, PT, |R3|, +INF , PT ;  /* 0x7f8000000300780b */ /* 0x000fc80003f3c200 */
[----:B------:R-:W-:-:S13]  /*02e0*/  PLOP3.LUT P0, PT, P0, P1, PT, 0xf8, 0x8f ;  /* 0x00000000008f781c */ /* 0x000fda0000703f70 */
[----:B------:R-:W-:Y:S05]  /*02f0*/  @P0 BRA `(.L_x_4) ;  /* 0x00000004004c0947 */ /* 0x000fea0003800000 */
[----:B------:R-:W-:-:S13]  /*0300*/  LOP3.LUT P0, RZ, R7, 0x7fffffff, R6, 0xc8, !PT ;  /* 0x7fffffff07ff7812 */ /* 0x000fda000780c806 */
[----:B------:R-:W-:Y:S05]  /*0310*/  @!P0 BRA `(.L_x_5) ;  /* 0x00000004003c8947 */ /* 0x000fea0003800000 */
[C---:B------:R-:W-:Y:S02]  /*0320*/  FSETP.NEU.FTZ.AND P2, PT, |R0|.reuse, +INF , PT ;  /* 0x7f8000000000780b */ /* 0x040fe40003f5d200 */
[----:B------:R-:W-:Y:S02]  /*0330*/  FSETP.NEU.FTZ.AND P1, PT, |R3|, +INF , PT ;  /* 0x7f8000000300780b */ /* 0x000fe40003f3d200 */
[----:B------:R-:W-:-:S11]  /*0340*/  FSETP.NEU.FTZ.AND P0, PT, |R0|, +INF , PT ;  /* 0x7f8000000000780b */ /* 0x000fd60003f1d200 */
[----:B------:R-:W-:Y:S05]  /*0350*/  @!P1 BRA !P2, `(.L_x_5) ;  /* 0x00000004002c9947 */ /* 0x000fea0005000000 */
[----:B------:R-:W-:-:S04]  /*0360*/  LOP3.LUT P2, RZ, R6, 0x7fffffff, RZ, 0xc0, !PT ;  /* 0x7fffffff06ff7812 */ /* 0x000fc8000784c0ff */
[----:B------:R-:W-:-:S13]  /*0370*/  PLOP3.LUT P1, PT, P1, P2, PT, 0x2f, 0xf2 ;  /* 0x0000000000f2781c */ /* 0x000fda0000f24577 */
[----:B------:R-:W-:Y:S05]  /*0380*/  @P1 BRA `(.L_x_6) ;  /* 0x0000000400181947 */ /* 0x000fea0003800000 */
[----:B------:R-:W-:-:S04]  /*0390*/  LOP3.LUT P1, RZ, R7, 0x7fffffff, RZ, 0xc0, !PT ;  /* 0x7fffffff07ff7812 */ /* 0x000fc8000782c0ff */
[----:B------:R-:W-:-:S13]  /*03a0*/  PLOP3.LUT P0, PT, P0, P1, PT, 0x2f, 0xf2 ;  /* 0x0000000000f2781c */ /* 0x000fda0000702577 */
[----:B------:R-:W-:Y:S05]  /*03b0*/  @P0 BRA `(.L_x_7) ;  /* 0x0000000400000947 */ /* 0x000fea0003800000 */
[----:B------:R-:W-:Y:S02]  /*03c0*/  ISETP.GE.AND P0, PT, R9, RZ, PT ;  /* 0x000000ff0900720c */ /* 0x000fe40003f06270 */
[----:B------:R-:W-:-:S11]  /*03d0*/  ISETP.GE.AND P1, PT, R10, RZ, PT ;  /* 0x000000ff0a00720c */ /* 0x000fd60003f26270 */
[----:B------:R-:W-:Y:S02]  /*03e0*/  @P0 IMAD.MOV.U32 R8, RZ, RZ, RZ ;  /* 0x000000ffff080224 */ /* 0x000fe400078e00ff */
[----:B------:R-:W-:Y:S01]  /*03f0*/  @!P0 FFMA R6, R0, 1.84467440737095516160e+19, RZ ;  /* 0x5f80000000068823 */ /* 0x000fe200000000ff */
[----:B------:R-:W-:Y:S02]  /*0400*/  @!P0 IMAD.MOV.U32 R8, RZ, RZ, -0x40 ;  /* 0xffffffc0ff088424 */ /* 0x000fe400078e00ff */
[----:B------:R-:W-:Y:S02]  /*0410*/  @!P1 FFMA R7, R3, 1.84467440737095516160e+19, RZ ;  /* 0x5f80000003079823 */ /* 0x000fe400000000ff */
[----:B------:R-:W-:-:S07]  /*0420*/  @!P1 VIADD R8, R8, 0x40 ;  /* 0x0000004008089836 */ /* 0x000fce0000000000 */
.L_x_3:
[----:B------:R-:W-:Y:S01]  /*0430*/  LEA R0, R5, 0xc0800000, 0x17 ;  /* 0xc080000005007811 */ /* 0x000fe200078eb8ff */
[----:B------:R-:W-:Y:S01]  /*0440*/  VIADD R4, R4, 0xffffff81 ;  /* 0xffffff8104047836 */ /* 0x000fe20000000000 */
[----:B------:R-:W-:Y:S03]  /*0450*/  BSSY.RECONVERGENT B2, `(.L_x_8) ;  /* 0x0000035000027945 */ /* 0x000fe60003800200 */
[----:B------:R-:W-:Y:S01]  /*0460*/  IMAD.IADD R7, R7, 0x1, -R0 ;  /* 0x0000000107077824 */ /* 0x000fe200078e0a00 */
[C---:B------:R-:W-:Y:S01]  /*0470*/  IADD3 R5, PT, PT, R4.reuse, 0x7f, -R5 ;  /* 0x0000007f04057810 */ /* 0x040fe20007ffe805 */
[----:B------:R-:W-:Y:S02]  /*0480*/  IMAD R0, R4, -0x800000, R6 ;  /* 0xff80000004007824 */ /* 0x000fe400078e0206 */
[----:B------:R-:W0:Y:S01]  /*0490*/  MUFU.RCP R3, R7 ;  /* 0x0000000700037308 */ /* 0x000e220000001000 */
[----:B------:R-:W-:Y:S01]  /*04a0*/  FADD.FTZ R9, -R7, -RZ ;  /* 0x800000ff07097221 */ /* 0x000fe20000010100 */
[----:B------:R-:W-:-:S03]  /*04b0*/  IMAD.IADD R5, R5, 0x1, R8 ;  /* 0x0000000105057824 */ /* 0x000fc600078e0208 */
[----:B0-----:R-:W-:-:S04]  /*04c0*/  FFMA R10, R3, R9, 1 ;  /* 0x3f800000030a7423 */ /* 0x001fc80000000009 */
[----:B------:R-:W-:-:S04]  /*04d0*/  FFMA R10, R3, R10, R3 ;  /* 0x0000000a030a7223 */ /* 0x000fc80000000003 */
[----:B------:R-:W-:-:S04]  /*04e0*/  FFMA R3, R0, R10, RZ ;  /* 0x0000000a00037223 */ /* 0x000fc800000000ff */
[----:B------:R-:W-:-:S04]  /*04f0*/  FFMA R6, R9, R3, R0 ;  /* 0x0000000309067223 */ /* 0x000fc80000000000 */
[----:B------:R-:W-:-:S04]  /*0500*/  FFMA R13, R10, R6, R3 ;  /* 0x000000060a0d7223 */ /* 0x000fc80000000003 */
[----:B------:R-:W-:-:S04]  /*0510*/  FFMA R6, R9, R13, R0 ;  /* 0x0000000d09067223 */ /* 0x000fc80000000000 */
[----:B------:R-:W-:-:S05]  /*0520*/  FFMA R3, R10, R6, R13 ;  /* 0x000000060a037223 */ /* 0x000fca000000000d */
[----:B------:R-:W-:-:S04]  /*0530*/  SHF.R.U32.HI R0, RZ, 0x17, R3 ;  /* 0x00000017ff007819 */ /* 0x000fc80000011603 */
[----:B------:R-:W-:-:S05]  /*0540*/  LOP3.LUT R0, R0, 0xff, RZ, 0xc0, !PT ;  /* 0x000000ff00007812 */ /* 0x000fca00078ec0ff */
[----:B------:R-:W-:-:S04]  /*0550*/  IMAD.IADD R8, R0, 0x1, R5 ;  /* 0x0000000100087824 */ /* 0x000fc800078e0205 */
[----:B------:R-:W-:-:S05]  /*0560*/  VIADD R0, R8, 0xffffffff ;  /* 0xffffffff08007836 */ /* 0x000fca0000000000 */
[----:B------:R-:W-:-:S13]  /*0570*/  ISETP.GE.U32.AND P0, PT, R0, 0xfe, PT ;  /* 0x000000fe0000780c */ /* 0x000fda0003f06070 */
[----:B------:R-:W-:Y:S05]  /*0580*/  @!P0 BRA `(.L_x_9) ;  /* 0x0000000000808947 */ /* 0x000fea0003800000 */
[----:B------:R-:W-:-:S13]  /*0590*/  ISETP.GT.AND P0, PT, R8, 0xfe, PT ;  /* 0x000000fe0800780c */ /* 0x000fda0003f04270 */
[----:B------:R-:W-:Y:S05]  /*05a0*/  @P0 BRA `(.L_x_10) ;  /* 0x00000000006c0947 */ /* 0x000fea0003800000 */
[----:B------:R-:W-:-:S13]  /*05b0*/  ISETP.GE.AND P0, PT, R8, 0x1, PT ;  /* 0x000000010800780c */ /* 0x000fda0003f06270 */
[----:B------:R-:W-:Y:S05]  /*05c0*/  @P0 BRA `(.L_x_11) ;  /* 0x0000000000740947 */ /* 0x000fea0003800000 */
[----:B------:R-:W-:Y:S02]  /*05d0*/  ISETP.GE.AND P0, PT, R8, -0x18, PT ;  /* 0xffffffe80800780c */ /* 0x000fe40003f06270 */
[----:B------:R-:W-:-:S11]  /*05e0*/  LOP3.LUT R3, R3, 0x80000000, RZ, 0xc0, !PT ;  /* 0x8000000003037812 */ /* 0x000fd600078ec0ff */
[----:B------:R-:W-:Y:S05]  /*05f0*/  @!P0 BRA `(.L_x_11) ;  /* 0x0000000000688947 */ /* 0x000fea0003800000 */
[-CC-:B------:R-:W-:Y:S01]  /*0600*/  FFMA.RZ R0, R10, R6.reuse, R13.reuse ;  /* 0x000000060a007223 */ /* 0x180fe2000000c00d */
[----:B------:R-:W-:Y:S02]  /*0610*/  VIADD R7, R8, 0x20 ;  /* 0x0000002008077836 */ /* 0x000fe40000000000 */
[-CC-:B------:R-:W-:Y:S01]  /*0620*/  FFMA.RM R5, R10, R6.reuse, R13.reuse ;  /* 0x000000060a057223 */ /* 0x180fe2000000400d */
[----:B------:R-:W-:Y:S02]  /*0630*/  ISETP.NE.AND P2, PT, R8, RZ, PT ;  /* 0x000000ff0800720c */ /* 0x000fe40003f45270 */
[----:B------:R-:W-:Y:S01]  /*0640*/  LOP3.LUT R4, R0, 0x7fffff, RZ, 0xc0, !PT ;  /* 0x007fffff00047812 */ /* 0x000fe200078ec0ff */
[----:B------:R-:W-:Y:S01]  /*0650*/  FFMA.RP R0, R10, R6, R13 ;  /* 0x000000060a007223 */ /* 0x000fe2000000800d */
[----:B------:R-:W-:Y:S01]  /*0660*/  IMAD.MOV R6, RZ, RZ, -R8 ;  /* 0x000000ffff067224 */ /* 0x000fe200078e0a08 */
[----:B------:R-:W-:Y:S02]  /*0670*/  ISETP.NE.AND P1, PT, R8, RZ, PT ;  /* 0x000000ff0800720c */ /* 0x000fe40003f25270 */
[----:B------:R-:W-:-:S02]  /*0680*/  LOP3.LUT R4, R4, 0x800000, RZ, 0xfc, !PT ;  /* 0x0080000004047812 */ /* 0x000fc400078efcff */
[----:B------:R-:W-:Y:S02]  /*0690*/  FSETP.NEU.FTZ.AND P0, PT, R0, R5, PT ;  /* 0x000000050000720b */ /* 0x000fe40003f1d000 */
[----:B------:R-:W-:Y:S02]  /*06a0*/  SHF.L.U32 R7, R4, R7, RZ ;  /* 0x0000000704077219 */ /* 0x000fe400000006ff */
[----:B------:R-:W-:Y:S02]  /*06b0*/  SEL R5, R6, RZ, P2 ;  /* 0x000000ff06057207 */ /* 0x000fe40001000000 */
[----:B------:R-:W-:Y:S02]  /*06c0*/  ISETP.NE.AND P1, PT, R7, RZ, P1 ;  /* 0x000000ff0700720c */ /* 0x000fe40000f25270 */
[----:B------:R-:W-:Y:S02]  /*06d0*/  SHF.R.U32.HI R5, RZ, R5, R4 ;  /* 0x00000005ff057219 */ /* 0x000fe40000011604 */
[----:B------:R-:W-:-:S02]  /*06e0*/  PLOP3.LUT P0, PT, P0, P1, PT, 0xf8, 0x8f ;  /* 0x00000000008f781c */ /* 0x000fc40000703f70 */
[----:B------:R-:W-:Y:S02]  /*06f0*/  SHF.R.U32.HI R7, RZ, 0x1, R5 ;  /* 0x00000001ff077819 */ /* 0x000fe40000011605 */
[----:B------:R-:W-:-:S04]  /*0700*/  SEL R0, RZ, 0x1, !P0 ;  /* 0x00000001ff007807 */ /* 0x000fc80004000000 */
[----:B------:R-:W-:-:S04]  /*0710*/  LOP3.LUT R0, R0, 0x1, R7, 0xf8, !PT ;  /* 0x0000000100007812 */ /* 0x000fc800078ef807 */
[----:B------:R-:W-:-:S05]  /*0720*/  LOP3.LUT R0, R0, R5, RZ, 0xc0, !PT ;  /* 0x0000000500007212 */ /* 0x000fca00078ec0ff */
[----:B------:R-:W-:-:S05]  /*0730*/  IMAD.IADD R0, R7, 0x1, R0 ;  /* 0x0000000107007824 */ /* 0x000fca00078e0200 */
[----:B------:R-:W-:Y:S01]  /*0740*/  LOP3.LUT R3, R0, R3, RZ, 0xfc, !PT ;  /* 0x0000000300037212 */ /* 0x000fe200078efcff */
[----:B------:R-:W-:Y:S06]  /*0750*/  BRA `(.L_x_11) ;  /* 0x0000000000107947 */ /* 0x000fec0003800000 */
.L_x_10:
[----:B------:R-:W-:-:S04]  /*0760*/  LOP3.LUT R3, R3, 0x80000000, RZ, 0xc0, !PT ;  /* 0x8000000003037812 */ /* 0x000fc800078ec0ff */
[----:B------:R-:W-:Y:S01]  /*0770*/  LOP3.LUT R3, R3, 0x7f800000, RZ, 0xfc, !PT ;  /* 0x7f80000003037812 */ /* 0x000fe200078efcff */
[----:B------:R-:W-:Y:S06]  /*0780*/  BRA `(.L_x_11) ;  /* 0x0000000000047947 */ /* 0x000fec0003800000 */
.L_x_9:
[----:B------:R-:W-:-:S07]  /*0790*/  IMAD R3, R5, 0x800000, R3 ;  /* 0x0080000005037824 */ /* 0x000fce00078e0203 */
.L_x_11:
[----:B------:R-:W-:Y:S05]  /*07a0*/  BSYNC.RECONVERGENT B2 ;  /* 0x0000000000027941 */ /* 0x000fea0003800200 */
.L_x_8:
[----:B------:R-:W-:Y:S05]  /*07b0*/  BRA `(.L_x_12) ;  /* 0x0000000000207947 */ /* 0x000fea0003800000 */
.L_x_7:
[----:B------:R-:W-:-:S04]  /*07c0*/  LOP3.LUT R3, R7, 0x80000000, R6, 0x48, !PT ;  /* 0x8000000007037812 */ /* 0x000fc800078e4806 */
[----:B------:R-:W-:Y:S01]  /*07d0*/  LOP3.LUT R3, R3, 0x7f800000, RZ, 0xfc, !PT ;  /* 0x7f80000003037812 */ /* 0x000fe200078efcff */
[----:B------:R-:W-:Y:S06]  /*07e0*/  BRA `(.L_x_12) ;  /* 0x0000000000147947 */ /* 0x000fec0003800000 */
.L_x_6:
[----:B------:R-:W-:Y:S01]  /*07f0*/  LOP3.LUT R3, R7, 0x80000000, R6, 0x48, !PT ;  /* 0x8000000007037812 */ /* 0x000fe200078e4806 */
[----:B------:R-:W-:Y:S06]  /*0800*/  BRA `(.L_x_12) ;  /* 0x00000000000c7947 */ /* 0x000fec0003800000 */
.L_x_5:
[----:B------:R-:W0:Y:S01]  /*0810*/  MUFU.RSQ R3, -QNAN ;  /* 0xffc0000000037908 */ /* 0x000e220000001400 */
[----:B------:R-:W-:Y:S05]  /*0820*/  BRA `(.L_x_12) ;  /* 0x0000000000047947 */ /* 0x000fea0003800000 */
.L_x_4:
[----:B------:R-:W-:-:S07]  /*0830*/  FADD.FTZ R3, R0, R3 ;  /* 0x0000000300037221 */ /* 0x000fce0000010000 */
.L_x_12:
[----:B------:R-:W-:Y:S05]  /*0840*/  BSYNC.RECONVERGENT B1 ;  /* 0x0000000000017941 */ /* 0x000fea0003800200 */
.L_x_2:
[----:B------:R-:W-:Y:S02]  /*0850*/  IMAD.MOV.U32 R4, RZ, RZ, R11 ;  /* 0x000000ffff047224 */ /* 0x000fe400078e000b */
[----:B------:R-:W-:-:S04]  /*0860*/  IMAD.MOV.U32 R5, RZ, RZ, 0x0 ;  /* 0x00000000ff057424 */ /* 0x000fc800078e00ff */
[----:B0-----:R-:W-:Y:S05]  /*0870*/  RET.REL.NODEC R4 `(default_function_kernel_2) ;  /* 0xfffffff404e07950 */ /* 0x001fea0003c3ffff */
.L_x_13:
[----:B------:R-:W-:-:S00]  /*0880*/  BRA `(.L_x_13) ;  /* 0xfffffffc00fc7947 */ /* 0x000fc0000383ffff */
[----:B------:R-:W-:-:S00]  /*0890*/  NOP ;  /* 0x0000000000007918 */ /* 0x000fc00000000000 */
        /* <DEDUP_REMOVED lines=14> */
.L_x_46:


//--------------------- .text.default_function_kernel_4 --------------------------
	.section	.text.default_function_kernel_4,"ax",@progbits
	.align	128
        .global         default_function_kernel_4
        .type           default_function_kernel_4,@function
        .size           default_function_kernel_4,(.L_x_47 - default_function_kernel_4)
        .other          default_function_kernel_4,@"STO_CUDA_ENTRY STV_DEFAULT"
default_function_kernel_4:
.text.default_function_kernel_4:
        /* <DEDUP_REMOVED lines=8> */
[----:B---3--:R-:W-:-:S06]  /*0080*/  IMAD.WIDE.U32 R6, R4, 0x4, R6 ;  /* 0x0000000404067825 */ /* 0x008fcc00078e0006 */
        /* <DEDUP_REMOVED lines=13> */
[----:B------:R-:W-:Y:S05]  /*0160*/  CALL.REL.NOINC `($__internal_1_$__cuda_sm3x_div_rn_noftz_f32_slowpath) ;  /* 0x00000000001c7944 */ /* 0x000fea0003c00000 */
[----:B------:R-:W-:-:S07]  /*0170*/  IMAD.MOV.U32 R5, RZ, RZ, R6 ;  /* 0x000000ffff057224 */ /* 0x000fce00078e0006 */
.L_x_15:
[----:B------:R-:W-:Y:S05]  /*0180*/  BSYNC.RECONVERGENT B0 ;  /* 0x0000000000007941 */ /* 0x000fea0003800200 */
.L_x_14:
[----:B------:R-:W0:Y:S01]  /*0190*/  LDC.64 R2, c[0x0][0x380] ;  /* 0x0000e000ff027b82 */ /* 0x000e220000000a00 */
[----:B------:R-:W-:Y:S01]  /*01a0*/  FADD R7, -R0, R5 ;  /* 0x0000000500077221 */ /* 0x000fe20000000100 */
[----:B0-----:R-:W-:-:S05]  /*01b0*/  IMAD.WIDE.U32 R4, R4, 0x4, R2 ;  /* 0x0000000404047825 */ /* 0x001fca00078e0002 */
[----:B------:R-:W-:Y:S01]  /*01c0*/  STG.E desc[UR6][R4.64], R7 ;  /* 0x0000000704007986 */ /* 0x000fe2000c101906 */
[----:B------:R-:W-:Y:S05]  /*01d0*/  EXIT ;  /* 0x000000000000794d */ /* 0x000fea0003800000 */
        .weak           $__internal_1_$__cuda_sm3x_div_rn_noftz_f32_slowpath
        .type           $__internal_1_$__cuda_sm3x_div_rn_noftz_f32_slowpath,@function
        .size           $__internal_1_$__cuda_sm3x_div_rn_noftz_f32_slowpath,(.L_x_47 - $__internal_1_$__cuda_sm3x_div_rn_noftz_f32_slowpath)
$__internal_1_$__cuda_sm3x_div_rn_noftz_f32_slowpath:
[----:B------:R-:W-:Y:S01]  /*01e0*/  SHF.R.U32.HI R3, RZ, 0x17, R7 ;  /* 0x00000017ff037819 */ /* 0x000fe20000011607 */
[----:B------:R-:W-:Y:S01]  /*01f0*/  BSSY.RECONVERGENT B1, `(.L_x_16) ;  /* 0x0000064000017945 */ /* 0x000fe20003800200 */
[--C-:B------:R-:W-:Y:S01]  /*0200*/  SHF.R.U32.HI R2, RZ, 0x17, R0.reuse ;  /* 0x00000017ff027819 */ /* 0x100fe20000011600 */
[----:B------:R-:W-:Y:S01]  /*0210*/  IMAD.MOV.U32 R6, RZ, RZ, R0 ;  /* 0x000000ffff067224 */ /* 0x000fe200078e0000 */
[----:B------:R-:W-:Y:S02]  /*0220*/  LOP3.LUT R5, R3, 0xff, RZ, 0xc0, !PT ;  /* 0x000000ff03057812 */ /* 0x000fe400078ec0ff */
[----:B------:R-:W-:-:S03]  /*0230*/  LOP3.LUT R2, R2, 0xff, RZ, 0xc0, !PT ;  /* 0x000000ff02027812 */ /* 0x000fc600078ec0ff */
[----:B------:R-:W-:Y:S02]  /*0240*/  VIADD R10, R5, 0xffffffff ;  /* 0xffffffff050a7836 */ /* 0x000fe40000000000 */
[----:B------:R-:W-:-:S03]  /*0250*/  VIADD R9, R2, 0xffffffff ;  /* 0xffffffff02097836 */ /* 0x000fc60000000000 */
[----:B------:R-:W-:-:S04]  /*0260*/  ISETP.GT.U32.AND P0, PT, R10, 0xfd, PT ;  /* 0x000000fd0a00780c */ /* 0x000fc80003f04070 */
[----:B------:R-:W-:-:S13]  /*0270*/  ISETP.GT.U32.OR P0, PT, R9, 0xfd, P0 ;  /* 0x000000fd0900780c */ /* 0x000fda0000704470 */
[----:B------:R-:W-:Y:S01]  /*0280*/  @!P0 IMAD.MOV.U32 R8, RZ, RZ, RZ ;  /* 0x000000ffff088224 */ /* 0x000fe200078e00ff */
[----:B------:R-:W-:Y:S06]  /*0290*/  @!P0 BRA `(.L_x_17) ;  /* 0x0000000000608947 */ /* 0x000fec0003800000 */
[----:B------:R-:W-:Y:S01]  /*02a0*/  FSETP.GTU.FTZ.AND P0, PT, |R0|, +INF , PT ;  /* 0x7f8000000000780b */ /* 0x000fe20003f1c200 */
[----:B------:R-:W-:Y:S01]  /*02b0*/  IMAD.MOV.U32 R3, RZ, RZ, R7 ;  /* 0x000000ffff037224 */ /* 0x000fe200078e0007 */
        /* <DEDUP_REMOVED lines=22> */
.L_x_17:
[----:B------:R-:W-:Y:S01]  /*0420*/  LEA R10, R5, 0xc0800000, 0x17 ;  /* 0xc0800000050a7811 */ /* 0x000fe200078eb8ff */
[----:B------:R-:W-:Y:S01]  /*0430*/  VIADD R3, R2, 0xffffff81 ;  /* 0xffffff8102037836 */ /* 0x000fe20000000000 */
[----:B------:R-:W-:Y:S03]  /*0440*/  BSSY.RECONVERGENT B2, `(.L_x_22) ;  /* 0x0000035000027945 */ /* 0x000fe60003800200 */
[----:B------:R-:W-:Y:S02]  /*0450*/  IMAD.IADD R10, R7, 0x1, -R10 ;  /* 0x00000001070a7824 */ /* 0x000fe400078e0a0a */
[C---:B------:R-:W-:Y:S01]  /*0460*/  IMAD R2, R3.reuse, -0x800000, R6 ;  /* 0xff80000003027824 */ /* 0x040fe200078e0206 */
[----:B------:R-:W-:Y:S01]  /*0470*/  IADD3 R3, PT, PT, R3, 0x7f, -R5 ;  /* 0x0000007f03037810 */ /* 0x000fe20007ffe805 */
[----:B------:R-:W0:Y:S01]  /*0480*/  MUFU.RCP R7, R10 ;  /* 0x0000000a00077308 */ /* 0x000e220000001000 */
[----:B------:R-:W-:-:S03]  /*0490*/  FADD.FTZ R9, -R10, -RZ ;  /* 0x800000ff0a097221 */ /* 0x000fc60000010100 */
[----:B------:R-:W-:Y:S02]  /*04a0*/  IMAD.IADD R3, R3, 0x1, R8 ;  /* 0x0000000103037824 */ /* 0x000fe400078e0208 */
        /* <DEDUP_REMOVED lines=26> */
[----:B------:R-:W-:Y:S01]  /*0650*/  ISETP.NE.AND P1, PT, R7, RZ, PT ;  /* 0x000000ff0700720c */ /* 0x000fe20003f25270 */
[----:B------:R-:W-:Y:S01]  /*0660*/  IMAD.MOV R7, RZ, RZ, -R7 ;  /* 0x000000ffff077224 */ /* 0x000fe200078e0a07 */
        /* <DEDUP_REMOVED lines=14> */
.L_x_24:
[----:B------:R-:W-:-:S04]  /*0750*/  LOP3.LUT R6, R6, 0x80000000, RZ, 0xc0, !PT ;  /* 0x8000000006067812 */ /* 0x000fc800078ec0ff */
[----:B------:R-:W-:Y:S01]  /*0760*/  LOP3.LUT R6, R6, 0x7f800000, RZ, 0xfc, !PT ;  /* 0x7f80000006067812 */ /* 0x000fe200078efcff */
[----:B------:R-:W-:Y:S06]  /*0770*/  BRA `(.L_x_25) ;  /* 0x0000000000047947 */ /* 0x000fec0003800000 */
.L_x_23:
[----:B------:R-:W-:-:S07]  /*0780*/  IMAD R6, R3, 0x800000, R6 ;  /* 0x0080000003067824 */ /* 0x000fce00078e0206 */
.L_x_25:
[----:B------:R-:W-:Y:S05]  /*0790*/  BSYNC.RECONVERGENT B2 ;  /* 0x0000000000027941 */ /* 0x000fea0003800200 */
.L_x_22:
[----:B------:R-:W-:Y:S05]  /*07a0*/  BRA `(.L_x_26) ;  /* 0x0000000000207947 */ /* 0x000fea0003800000 */
.L_x_21:
[----:B------:R-:W-:-:S04]  /*07b0*/  LOP3.LUT R6, R7, 0x80000000, R6, 0x48, !PT ;  /* 0x8000000007067812 */ /* 0x000fc800078e4806 */
[----:B------:R-:W-:Y:S01]  /*07c0*/  LOP3.LUT R6, R6, 0x7f800000, RZ, 0xfc, !PT ;  /* 0x7f80000006067812 */ /* 0x000fe200078efcff */
[----:B------:R-:W-:Y:S06]  /*07d0*/  BRA `(.L_x_26) ;  /* 0x0000000000147947 */ /* 0x000fec0003800000 */
.L_x_20:
[----:B------:R-:W-:Y:S01]  /*07e0*/  LOP3.LUT R6, R7, 0x80000000, R6, 0x48, !PT ;  /* 0x8000000007067812 */ /* 0x000fe200078e4806 */
[----:B------:R-:W-:Y:S06]  /*07f0*/  BRA `(.L_x_26) ;  /* 0x00000000000c7947 */ /* 0x000fec0003800000 */
.L_x_19:
[----:B------:R-:W0:Y:S01]  /*0800*/  MUFU.RSQ R6, -QNAN ;  /* 0xffc0000000067908 */ /* 0x000e220000001400 */
[----:B------:R-:W-:Y:S05]  /*0810*/  BRA `(.L_x_26) ;  /* 0x0000000000047947 */ /* 0x000fea0003800000 */
.L_x_18:
[----:B------:R-:W-:-:S07]  /*0820*/  FADD.FTZ R6, R0, R3 ;  /* 0x0000000300067221 */ /* 0x000fce0000010000 */
.L_x_26:
[----:B------:R-:W-:Y:S05]  /*0830*/  BSYNC.RECONVERGENT B1 ;  /* 0x0000000000017941 */ /* 0x000fea0003800200 */
.L_x_16:
[----:B------:R-:W-:Y:S02]  /*0840*/  IMAD.MOV.U32 R2, RZ, RZ, R11 ;  /* 0x000000ffff027224 */ /* 0x000fe400078e000b */
[----:B------:R-:W-:-:S04]  /*0850*/  IMAD.MOV.U32 R3, RZ, RZ, 0x0 ;  /* 0x00000000ff037424 */ /* 0x000fc800078e00ff */
[----:B0-----:R-:W-:Y:S05]  /*0860*/  RET.REL.NODEC R2 `(default_function_kernel_4) ;  /* 0xfffffff402e47950 */ /* 0x001fea0003c3ffff */
.L_x_27:
        /* <DEDUP_REMOVED lines=9> */
.L_x_47:


//--------------------- .text.default_function_kernel --------------------------
	.section	.text.default_function_kernel,"ax",@progbits
	.align	128
        .global         default_function_kernel
        .type           default_function_kernel,@function
        .size           default_function_kernel,(.L_x_51 - default_function_kernel)
        .other          default_function_kernel,@"STO_CUDA_ENTRY STV_DEFAULT"
default_function_kernel:
.text.default_function_kernel:
        /* <DEDUP_REMOVED lines=10> */
[----:B----4-:R-:W-:-:S04]  /*00a0*/  IMAD.WIDE.U32 R4, R7, 0x4, R4 ;  /* 0x0000000407047825 */ /* 0x010fc800078e0004 */
[----:B--2---:R-:W-:-:S05]  /*00b0*/  FMUL R0, R2, 1.4426950216293334961 ;  /* 0x3fb8aa3b02007820 */ /* 0x004fca0000400000 */
[----:B------:R-:W-:-:S13]  /*00c0*/  FSETP.GEU.AND P0, PT, R0, -126, PT ;  /* 0xc2fc00000000780b */ /* 0x000fda0003f0e000 */
[----:B------:R-:W-:-:S04]  /*00d0*/  @!P0 FMUL R0, R0, 0.5 ;  /* 0x3f00000000008820 */ /* 0x000fc80000400000 */
[----:B------:R-:W0:Y:S02]  /*00e0*/  MUFU.EX2 R9, R0 ;  /* 0x0000000000097308 */ /* 0x000e240000000800 */
[----:B0-----:R-:W-:-:S05]  /*00f0*/  @!P0 FMUL R9, R9, R9 ;  /* 0x0000000909098220 */ /* 0x001fca0000400000 */
[----:B------:R-:W-:Y:S01]  /*0100*/  STG.E desc[UR6][R4.64], R9 ;  /* 0x0000000904007986 */ /* 0x000fe2000c101906 */
[----:B------:R-:W-:Y:S05]  /*0110*/  EXIT ;  /* 0x000000000000794d */ /* 0x000fea0003800000 */
.L_x_28:
        /* <DEDUP_REMOVED lines=14> */
.L_x_51:


//--------------------- .text.default_function_kernel_1 --------------------------
	.section	.text.default_function_kernel_1,"ax",@progbits
	.align	128
        .global         default_function_kernel_1
        .type           default_function_kernel_1,@function
        .size           default_function_kernel_1,(.L_x_52 - default_function_kernel_1)
        .other          default_function_kernel_1,@"STO_CUDA_ENTRY STV_DEFAULT"
default_function_kernel_1:
.text.default_function_kernel_1:
[----:B------:R-:W-:Y:S01]  /*0000*/  LDC R1, c[0x0][0x37c] ;  /* 0x0000df00ff017b82 */ /* 0x000fe20000000800 */
[----:B------:R-:W0:Y:S07]  /*0010*/  S2R R3, SR_CTAID.X ;  /* 0x0000000000037919 */ /* 0x000e2e0000002500 */
[----:B------:R-:W1:Y:S01]  /*0020*/  LDC.64 R6, c[0x0][0x390] ;  /* 0x0000e400ff067b82 */ /* 0x000e620000000a00 */
[----:B------:R-:W2:Y:S01]  /*0030*/  LDCU.64 UR6, c[0x0][0x358] ;  /* 0x00006b00ff0677ac */ /* 0x000ea20008000a00 */
[----:B------:R-:W3:Y:S06]  /*0040*/  S2R R37, SR_TID.X ;  /* 0x0000000000257919 */ /* 0x000eec0000002100 */
[----:B------:R-:W4:Y:S01]  /*0050*/  LDC.64 R10, c[0x0][0x388] ;  /* 0x0000e200ff0a7b82 */ /* 0x000f220000000a00 */
[----:B0-----:R-:W-:-:S07]  /*0060*/  IMAD.HI.U32 R0, R3, 0x66666667, RZ ;  /* 0x6666666703007827 */ /* 0x001fce00078e00ff */
[----:B------:R-:W-:Y:S01]  /*0070*/  BAR.SYNC.DEFER_BLOCKING 0x0 ;  /* 0x0000000000007b1d */ /* 0x000fe20000010000 */
[----:B---3--:R-:W-:Y:S02]  /*0080*/  ISETP.GT.U32.AND P0, PT, R37, 0x3, PT ;  /* 0x000000032500780c */ /* 0x008fe40003f04070 */
[----:B------:R-:W-:-:S05]  /*0090*/  SHF.R.U32.HI R0, RZ, 0x1, R0 ;  /* 0x00000001ff007819 */ /* 0x000fca0000011600 */
[----:B------:R-:W-:-:S04]  /*00a0*/  IMAD R2, R0, -0x5, R3 ;  /* 0xfffffffb00027824 */ /* 0x000fc800078e0203 */
[----:B------:R-:W-:-:S04]  /*00b0*/  IMAD R3, R37, 0x19, R2 ;  /* 0x0000001925037824 */ /* 0x000fc800078e0202 */
[----:B------:R-:W-:-:S04]  /*00c0*/  IMAD R3, R0, 0x64, R3 ;  /* 0x0000006400037824 */ /* 0x000fc800078e0203 */
[----:B-1----:R-:W-:-:S05]  /*00d0*/  IMAD.WIDE.U32 R6, R3, 0x4, R6 ;  /* 0x0000000403067825 */ /* 0x002fca00078e0006 */
[----:B--2---:R-:W2:Y:S04]  /*00e0*/  @!P0 LDG.E.CONSTANT R13, desc[UR6][R6.64] ;  /* 0x00000006060d8981 */ /* 0x004ea8000c1e9900 */
[----:B------:R-:W3:Y:S04]  /*00f0*/  @!P0 LDG.E.CONSTANT R21, desc[UR6][R6.64+0x14] ;  /* 0x0000140606158981 */ /* 0x000ee8000c1e9900 */
[----:B------:R-:W5:Y:S04]  /*0100*/  @!P0 LDG.E.CONSTANT R23, desc[UR6][R6.64+0x28] ;  /* 0x0000280606178981 */ /* 0x000f68000c1e9900 */
[----:B------:R-:W5:Y:S04]  /*0110*/  @!P0 LDG.E.CONSTANT R29, desc[UR6][R6.64+0x3c] ;  /* 0x00003c06061d8981 */ /* 0x000f68000c1e9900 */
[----:B------:R-:W5:Y:S01]  /*0120*/  @!P0 LDG.E.CONSTANT R33, desc[UR6][R6.64+0x50] ;  /* 0x0000500606218981 */ /* 0x000f62000c1e9900 */
[----:B------:R-:W-:-:S05]  /*0130*/  LEA R5, R0, R37, 0x3 ;  /* 0x0000002500057211 */ /* 0x000fca00078e18ff */
[----:B------:R-:W-:-:S04]  /*0140*/  IMAD R5, R5, 0x14, RZ ;  /* 0x0000001405057824 */ /* 0x000fc800078e02ff */
[----:B----4-:R-:W-:-:S05]  /*0150*/  IMAD.WIDE.U32 R10, R5, 0x4, R10 ;  /* 0x00000004050a7825 */ /* 0x010fca00078e000a */
[----:B------:R-:W4:Y:S04]  /*0160*/  LDG.E.CONSTANT R15, desc[UR6][R10.64] ;  /* 0x000000060a0f7981 */ /* 0x000f28000c1e9900 */
[----:B------:R-:W4:Y:S04]  /*0170*/  LDG.E.CONSTANT R16, desc[UR6][R10.64+0x4] ;  /* 0x000004060a107981 */ /* 0x000f28000c1e9900 */
[----:B------:R-:W4:Y:S04]  /*0180*/  LDG.E.CONSTANT R25, desc[UR6][R10.64+0x8] ;  /* 0x000008060a197981 */ /* 0x000f28000c1e9900 */
[----:B------:R-:W4:Y:S01]  /*0190*/  LDG.E.CONSTANT R30, desc[UR6][R10.64+0xc] ;  /* 0x00000c060a1e7981 */ /* 0x000f22000c1e9900 */
[----:B------:R-:W0:Y:S03]  /*01a0*/  S2UR UR5, SR_CgaCtaId ;  /* 0x00000000000579c3 */ /* 0x000e260000008800 */
[----:B------:R-:W4:Y:S04]  /*01b0*/  LDG.E.CONSTANT R34, desc[UR6][R10.64+0x10] ;  /* 0x000010060a227981 */ /* 0x000f28000c1e9900 */
[----:B------:R-:W4:Y:S04]  /*01c0*/  LDG.E.CONSTANT R17, desc[UR6][R10.64+0x14] ;  /* 0x000014060a117981 */ /* 0x000f28000c1e9900 */
[----:B------:R-:W4:Y:S04]  /*01d0*/  LDG.E.CONSTANT R18, desc[UR6][R10.64+0x18] ;  /* 0x000018060a127981 */ /* 0x000f28000c1e9900 */
[----:B------:R-:W4:Y:S01]  /*01e0*/  LDG.E.CONSTANT R26, desc[UR6][R10.64+0x1c] ;  /* 0x00001c060a1a7981 */ /* 0x000f22000c1e9900 */
[----:B------:R-:W-:-:S03]  /*01f0*/  UMOV UR4, 0x400 ;  /* 0x0000040000047882 */ /* 0x000fc60000000000 */
[----:B------:R-:W4:Y:S04]  /*0200*/  LDG.E.CONSTANT R31, desc[UR6][R10.64+0x20] ;  /* 0x000020060a1f7981 */ /* 0x000f28000c1e9900 */
[----:B------:R-:W4:Y:S01]  /*0210*/  LDG.E.CONSTANT R3, desc[UR6][R10.64+0x28] ;  /* 0x000028060a037981 */ /* 0x000f22000c1e9900 */
[----:B0-----:R-:W-:-:S03]  /*0220*/  ULEA UR4, UR5, UR4, 0x18 ;  /* 0x0000000405047291 */ /* 0x001fc6000f8ec0ff */
[----:B------:R-:W4:Y:S03]  /*0230*/  LDG.E.CONSTANT R35, desc[UR6][R10.64+0x24] ;  /* 0x000024060a237981 */ /* 0x000f26000c1e9900 */
[C---:B------:R-:W-:Y:S01]  /*0240*/  LEA R12, R37.reuse, UR4, 0x2 ;  /* 0x00000004250c7c11 */ /* 0x040fe2000f8e10ff */
[----:B------:R-:W4:Y:S04]  /*0250*/  LDG.E.CONSTANT R20, desc[UR6][R10.64+0x2c] ;  /* 0x00002c060a147981 */ /* 0x000f28000c1e9900 */
[----:B------:R-:W4:Y:S04]  /*0260*/  LDG.E.CONSTANT R19, desc[UR6][R10.64+0x3c] ;  /* 0x00003c060a137981 */ /* 0x000f28000c1e9900 */
[----:B------:R-:W4:Y:S04]  /*0270*/  LDG.E.CONSTANT R27, desc[UR6][R10.64+0x30] ;  /* 0x000030060a1b7981 */ /* 0x000f28000c1e9900 */
[----:B------:R-:W4:Y:S04]  /*0280*/  LDG.E.CONSTANT R9, desc[UR6][R10.64+0x34] ;  /* 0x000034060a097981 */ /* 0x000f28000c1e9900 */
[----:B------:R-:W4:Y:S04]  /*0290*/  LDG.E.CONSTANT R22, desc[UR6][R10.64+0x40] ;  /* 0x000040060a167981 */ /* 0x000f28000c1e9900 */
[----:B------:R-:W4:Y:S04]  /*02a0*/  LDG.E.CONSTANT R7, desc[UR6][R10.64+0x38] ;  /* 0x000038060a077981 */ /* 0x000f28000c1e9900 */
[----:B------:R-:W4:Y:S01]  /*02b0*/  LDG.E.CONSTANT R8, desc[UR6][R10.64+0x44] ;  /* 0x000044060a087981 */ /* 0x000f22000c1e9900 */
[----:B------:R-:W-:-:S03]  /*02c0*/  SHF.L.U32 R0, R37, 0x1, RZ ;  /* 0x0000000125007819 */ /* 0x000fc600000006ff */
[----:B------:R-:W4:Y:S01]  /*02d0*/  LDG.E.CONSTANT R6, desc[UR6][R10.64+0x48] ;  /* 0x000048060a067981 */ /* 0x000f22000c1e9900 */
[----:B------:R-:W-:-:S03]  /*02e0*/  LOP3.LUT R14, R0, 0xc, RZ, 0xc0, !PT ;  /* 0x0000000c000e7812 */ /* 0x000fc600078ec0ff */
[----:B------:R0:W4:Y:S04]  /*02f0*/  LDG.E.CONSTANT R4, desc[UR6][R10.64+0x4c] ;  /* 0x00004c060a047981 */ /* 0x000128000c1e9900 */
[----:B--2---:R-:W-:Y:S01]  /*0300*/  @!P0 STS [R12], R13 ;  /* 0x0000000d0c008388 */ /* 0x004fe20000000800 */
[----:B------:R-:W-:Y:S06]  /*0310*/  BAR.SYNC.DEFER_BLOCKING 0x0 ;  /* 0x0000000000007b1d */ /* 0x000fec0000010000 */
[----:B------:R-:W4:Y:S02]  /*0320*/  LDS R0, [R14+UR4] ;  /* 0x000000040e007984 */ /* 0x000f240008000800 */
[----:B------:R-:W-:Y:S06]  /*0330*/  BAR.SYNC.DEFER_BLOCKING 0x0 ;  /* 0x0000000000007b1d */ /* 0x000fec0000010000 */
[----:B---3--:R-:W-:Y:S02]  /*0340*/  @!P0 STS [R12], R21 ;  /* 0x000000150c008388 */ /* 0x008fe40000000800 */
[----:B------:R-:W-:Y:S06]  /*0350*/  BAR.SYNC.DEFER_BLOCKING 0x0 ;  /* 0x0000000000007b1d */ /* 0x000fec0000010000 */
[----:B0-----:R-:W0:Y:S02]  /*0360*/  LDS R10, [R14+UR4] ;  /* 0x000000040e0a7984 */ /* 0x001e240008000800 */
[----:B------:R-:W-:Y:S06]  /*0370*/  BAR.SYNC.DEFER_BLOCKING 0x0 ;  /* 0x0000000000007b1d */ /* 0x000fec0000010000 */
[----:B-----5:R-:W-:Y:S02]  /*0380*/  @!P0 STS [R12], R23 ;  /* 0x000000170c008388 */ /* 0x020fe40000000800 */
[----:B------:R-:W-:Y:S06]  /*0390*/  BAR.SYNC.DEFER_BLOCKING 0x0 ;  /* 0x0000000000007b1d */ /* 0x000fec0000010000 */
[----:B------:R-:W1:Y:S02]  /*03a0*/  LDS R24, [R14+UR4] ;  /* 0x000000040e187984 */ /* 0x000e640008000800 */
[----:B------:R-:W-:Y:S06]  /*03b0*/  BAR.SYNC.DEFER_BLOCKING 0x0 ;  /* 0x0000000000007b1d */ /* 0x000fec0000010000 */
[----:B------:R-:W-:Y:S02]  /*03c0*/  @!P0 STS [R12], R29 ;  /* 0x0000001d0c008388 */ /* 0x000fe40000000800 */
[----:B------:R-:W-:Y:S06]  /*03d0*/  BAR.SYNC.DEFER_BLOCKING 0x0 ;  /* 0x0000000000007b1d */ /* 0x000fec0000010000 */
[----:B------:R-:W2:Y:S02]  /*03e0*/  LDS R28, [R14+UR4] ;  /* 0x000000040e1c7984 */ /* 0x000ea40008000800 */
[----:B------:R-:W-:Y:S06]  /*03f0*/  BAR.SYNC.DEFER_BLOCKING 0x0 ;  /* 0x0000000000007b1d */ /* 0x000fec0000010000 */
[----:B------:R-:W-:Y:S02]  /*0400*/  @!P0 STS [R12], R33 ;  /* 0x000000210c008388 */ /* 0x000fe40000000800 */
[----:B------:R-:W-:Y:S06]  /*0410*/  BAR.SYNC.DEFER_BLOCKING 0x0 ;  /* 0x0000000000007b1d */ /* 0x000fec0000010000 */
[----:B------:R-:W3:Y:S01]  /*0420*/  LDS R32, [R14+UR4] ;  /* 0x000000040e207984 */ /* 0x000ee20008000800 */
[----:B----4-:R-:W-:-:S04]  /*0430*/  FFMA R15, R0, R15, RZ ;  /* 0x0000000f000f7223 */ /* 0x010fc800000000ff */
[----:B0-----:R-:W-:-:S04]  /*0440*/  FFMA R15, R10, R16, R15 ;  /* 0x000000100a0f7223 */ /* 0x001fc8000000000f */
[----:B-1----:R-:W-:-:S04]  /*0450*/  FFMA R15, R24, R25, R15 ;  /* 0x00000019180f7223 */ /* 0x002fc8000000000f */
[----:B--2---:R-:W-:Y:S01]  /*0460*/  FFMA R15, R28, R30, R15 ;  /* 0x0000001e1c0f7223 */ /* 0x004fe2000000000f */
[----:B------:R-:W-:-:S04]  /*0470*/  FFMA R17, R0, R17, RZ ;  /* 0x0000001100117223 */ /* 0x000fc800000000ff */
[----:B------:R-:W-:-:S04]  /*0480*/  FFMA R17, R10, R18, R17 ;  /* 0x000000120a117223 */ /* 0x000fc80000000011 */
[----:B------:R-:W-:Y:S01]  /*0490*/  FFMA R17, R24, R26, R17 ;  /* 0x0000001a18117223 */ /* 0x000fe20000000011 */
[----:B---3--:R-:W-:-:S04]  /*04a0*/  FFMA R15, R32, R34, R15 ;  /* 0x00000022200f7223 */ /* 0x008fc8000000000f */
[----:B------:R-:W-:-:S04]  /*04b0*/  FFMA R11, R15, R15, -1 ;  /* 0xbf8000000f0b7423 */ /* 0x000fc8000000000f */
[----:B------:R-:W0:Y:S01]  /*04c0*/  MUFU.RSQ R16, R11 ;  /* 0x0000000b00107308 */ /* 0x000e220000001400 */
[----:B------:R-:W-:Y:S01]  /*04d0*/  FFMA R17, R28, R31, R17 ;  /* 0x0000001f1c117223 */ /* 0x000fe20000000011 */
[----:B------:R-:W-:-:S03]  /*04e0*/  FFMA R3, R0, R3, RZ ;  /* 0x0000000300037223 */ /* 0x000fc600000000ff */
[----:B------:R-:W-:Y:S01]  /*04f0*/  FFMA R17, R32, R35, R17 ;  /* 0x0000002320117223 */ /* 0x000fe20000000011 */
[----:B------:R-:W-:Y:S01]  /*0500*/  FFMA R3, R10, R20, R3 ;  /* 0x000000140a037223 */ /* 0x000fe20000000003 */
[----:B------:R-:W-:Y:S01]  /*0510*/  FFMA R19, R0, R19, RZ ;  /* 0x0000001300137223 */ /* 0x000fe200000000ff */
[----:B------:R-:W-:Y:S01]  /*0520*/  FADD R15, R15, -1 ;  /* 0xbf8000000f0f7421 */ /* 0x000fe20000000000 */
[----:B0-----:R-:W-:Y:S01]  /*0530*/  FMUL R12, R11, R16 ;  /* 0x000000100b0c7220 */ /* 0x001fe20000400000 */
[----:B------:R-:W-:Y:S01]  /*0540*/  FMUL R13, R16, 0.5 ;  /* 0x3f000000100d7820 */ /* 0x000fe20000400000 */
[----:B------:R-:W-:Y:S02]  /*0550*/  FFMA R16, R17, R17, -1 ;  /* 0xbf80000011107423 */ /* 0x000fe40000000011 */
[----:B------:R-:W-:Y:S01]  /*0560*/  FFMA R14, -R12, R12, R11 ;  /* 0x0000000c0c0e7223 */ /* 0x000fe2000000010b */
[----:B------:R-:W-:Y:S01]  /*0570*/  FFMA R0, R24, R27, R3 ;  /* 0x0000001b18007223 */ /* 0x000fe20000000003 */
[----:B------:R-:W0:Y:S01]  /*0580*/  MUFU.RSQ R21, R16 ;  /* 0x0000001000157308 */ /* 0x000e220000001400 */
[----:B------:R-:W-:Y:S01]  /*0590*/  FSETP.NEU.AND P0, PT, R11, RZ, PT ;  /* 0x000000ff0b00720b */ /* 0x000fe20003f0d000 */
[----:B------:R-:W-:Y:S01]  /*05a0*/  FFMA R13, R13, R14, R12 ;  /* 0x0000000e0d0d7223 */ /* 0x000fe2000000000c */
[----:B------:R-:W-:Y:S01]  /*05b0*/  FFMA R0, R28, R9, R0 ;  /* 0x000000091c007223 */ /* 0x000fe20000000000 */
[----:B------:R-:W-:-:S03]  /*05c0*/  ISETP.GT.U32.AND P3, PT, R15, 0x4b000000, PT ;  /* 0x4b0000000f00780c */ /* 0x000fc60003f64070 */
[----:B------:R-:W-:Y:S01]  /*05d0*/  FSEL R13, R13, RZ, P0 ;  /* 0x000000ff0d0d7208 */ /* 0x000fe20000000000 */
[----:B------:R-:W-:Y:S01]  /*05e0*/  FFMA R19, R10, R22, R19 ;  /* 0x000000160a137223 */ /* 0x000fe20000000013 */
[----:B------:R-:W-:Y:S02]  /*05f0*/  FFMA R7, R32, R7, R0 ;  /* 0x0000000720077223 */ /* 0x000fe40000000000 */
[----:B------:R-:W-:Y:S01]  /*0600*/  FSEL R0, R13, -1.0000001192092895508, !P3 ;  /* 0xbf8000010d007808 */ /* 0x000fe20005800000 */
[----:B------:R-:W-:Y:S01]  /*0610*/  FFMA R19, R24, R8, R19 ;  /* 0x0000000818137223 */ /* 0x000fe20000000013 */
[----:B------:R-:W-:-:S03]  /*0620*/  FFMA R10, R7, R7, -1 ;  /* 0xbf800000070a7423 */ /* 0x000fc60000000007 */
[----:B------:R-:W-:Y:S01]  /*0630*/  FADD R0, R15, R0 ;  /* 0x000000000f007221 */ /* 0x000fe20000000000 */
[----:B------:R-:W-:Y:S01]  /*0640*/  FFMA R19, R28, R6, R19 ;  /* 0x000000061c137223 */ /* 0x000fe20000000013 */
[----:B0-----:R-:W-:Y:S01]  /*0650*/  FMUL R9, R16, R21 ;  /* 0x0000001510097220 */ /* 0x001fe20000400000 */
[----:B------:R-:W0:Y:S01]  /*0660*/  MUFU.RSQ R13, R10 ;  /* 0x0000000a000d7308 */ /* 0x000e220000001400 */
[----:B------:R-:W-:Y:S01]  /*0670*/  FADD.RZ R3, R0, 1 ;  /* 0x3f80000000037421 */ /* 0x000fe2000000c000 */
[----:B------:R-:W-:Y:S01]  /*0680*/  FFMA R19, R32, R4, R19 ;  /* 0x0000000420137223 */ /* 0x000fe20000000013 */
[----:B------:R-:W-:Y:S01]  /*0690*/  FSETP.NEU.AND P0, PT, R16, RZ, PT ;  /* 0x000000ff1000720b */ /* 0x000fe20003f0d000 */
[----:B------:R-:W-:Y:S01]  /*06a0*/  FMUL R6, R21, 0.5 ;  /* 0x3f00000015067820 */ /* 0x000fe20000400000 */
[----:B------:R-:W-:Y:S01]  /*06b0*/  FFMA R16, -R9, R9, R16 ;  /* 0x0000000909107223 */ /* 0x000fe20000000110 */
[----:B------:R-:W-:Y:S01]  /*06c0*/  IADD3 R4, PT, PT, R3, -0x3f400000, RZ ;  /* 0xc0c0000003047810 */ /* 0x000fe20007ffe0ff */
[----:B------:R-:W-:Y:S01]  /*06d0*/  FFMA R14, R19, R19, -1 ;  /* 0xbf800000130e7423 */ /* 0x000fe20000000013 */
[----:B------:R-:W-:Y:S01]  /*06e0*/  FADD R17, R17, -1 ;  /* 0xbf80000011117421 */ /* 0x000fe20000000000 */
[----:B------:R-:W-:Y:S01]  /*06f0*/  FFMA R6, R6, R16, R9 ;  /* 0x0000001006067223 */ /* 0x000fe20000000009 */
[----:B------:R-:W-:Y:S01]  /*0700*/  HFMA2 R3, -RZ, RZ, 1.625, 0 ;  /* 0x3e800000ff037431 */ /* 0x000fe200000001ff */
[----:B------:R-:W-:Y:S01]  /*0710*/  LOP3.LUT R9, R4, 0xff800000, RZ, 0xc0, !PT ;  /* 0xff80000004097812 */ /* 0x000fe200078ec0ff */
[----:B------:R-:W1:Y:S01]  /*0720*/  MUFU.RSQ R21, R14 ;  /* 0x0000000e00157308 */ /* 0x000e620000001400 */
[----:B------:R-:W-:-:S02]  /*0730*/  ISETP.GT.U32.AND P2, PT, R17, 0x4b000000, PT ;  /* 0x4b0000001100780c */ /* 0x000fc40003f44070 */
[----:B------:R-:W-:Y:S02]  /*0740*/  FSEL R6, R6, RZ, P0 ;  /* 0x000000ff06067208 */ /* 0x000fe40000000000 */
[----:B------:R-:W-:Y:S02]  /*0750*/  IADD3 R4, PT, PT, -R9, 0x40800000, RZ ;  /* 0x4080000009047810 */ /* 0x000fe40007ffe1ff */
[----:B------:R-:W-:Y:S01]  /*0760*/  FSEL R8, R6, -1.0000001192092895508, !P2 ;  /* 0xbf80000106087808 */ /* 0x000fe20005000000 */
[----:B0-----:R-:W-:Y:S01]  /*0770*/  FMUL R15, R10, R13 ;  /* 0x0000000d0a0f7220 */ /* 0x001fe20000400000 */
[----:B------:R-:W-:Y:S01]  /*0780*/  IADD3 R6, PT, PT, R0, -R9, RZ ;  /* 0x8000000900067210 */ /* 0x000fe20007ffe0ff */
[----:B------:R-:W-:Y:S01]  /*0790*/  FFMA R11, R4, R3, -1 ;  /* 0xbf800000040b7423 */ /* 0x000fe20000000003 */
[----:B------:R-:W-:Y:S01]  /*07a0*/  MOV R4, 0x3d39bf78 ;  /* 0x3d39bf7800047802 */ /* 0x000fe20000000f00 */
[----:B------:R-:W-:Y:S01]  /*07b0*/  FMUL R12, R13, 0.5 ;  /* 0x3f0000000d0c7820 */ /* 0x000fe20000400000 */
[----:B------:R-:W-:Y:S01]  /*07c0*/  FFMA R13, -R15, R15, R10 ;  /* 0x0000000f0f0d7223 */ /* 0x000fe2000000010a */
[----:B------:R-:W-:Y:S01]  /*07d0*/  FADD R11, R6, R11 ;  /* 0x0000000b060b7221 */ /* 0x000fe20000000000 */
[----:B------:R-:W-:Y:S01]  /*07e0*/  FADD R6, R17, R8 ;  /* 0x0000000811067221 */ /* 0x000fe20000000000 */
[----:B------:R-:W-:Y:S01]  /*07f0*/  FSETP.NEU.AND P0, PT, R10, RZ, PT ;  /* 0x000000ff0a00720b */ /* 0x000fe20003f0d000 */
[----:B------:R-:W-:Y:S01]  /*0800*/  FFMA R15, R12, R13, R15 ;  /* 0x0000000d0c0f7223 */ /* 0x000fe2000000000f */
[----:B------:R-:W-:Y:S01]  /*0810*/  FFMA R8, R11, -R4, 0.10546888411045074463 ;  /* 0x3dd800120b087423 */ /* 0x000fe20000000804 */
[----:B-1----:R-:W-:Y:S01]  /*0820*/  FMUL R13, R14, R21 ;  /* 0x000000150e0d7220 */ /* 0x002fe20000400000 */
[----:B------:R-:W-:Y:S01]  /*0830*/  FADD.RZ R10, R6, 1 ;  /* 0x3f800000060a7421 */ /* 0x000fe2000000c000 */
[----:B------:R-:W-:Y:S01]  /*0840*/  FADD R12, R7, -1 ;  /* 0xbf800000070c7421 */ /* 0x000fe20000000000 */
[----:B------:R-:W-:Y:S01]  /*0850*/  FFMA R8, R11, R8, -0.13229703903198242188 ;  /* 0xbe0778e00b087423 */ /* 0x000fe20000000008 */
[----:B------:R-:W-:Y:S01]  /*0860*/  FMUL R16, R21, 0.5 ;  /* 0x3f00000015107820 */ /* 0x000fe20000400000 */
[----:B------:R-:W-:Y:S01]  /*0870*/  FFMA R7, -R13, R13, R14 ;  /* 0x0000000d0d077223 */ /* 0x000fe2000000010e */
[----:B------:R-:W-:Y:S01]  /*0880*/  IADD3 R10, PT, PT, R10, -0x3f400000, RZ ;  /* 0xc0c000000a0a7810 */ /* 0x000fe20007ffe0ff */
[----:B------:R-:W-:-:S02]  /*0890*/  FFMA R8, R11, R8, 0.14491446316242218018 ;  /* 0x3e1464750b087423 */ /* 0x000fc40000000008 */
[----:B------:R-:W-:Y:S01]  /*08a0*/  FFMA R16, R16, R7, R13 ;  /* 0x0000000710107223 */ /* 0x000fe2000000000d */
[----:B------:R-:W-:Y:S01]  /*08b0*/  LOP3.LUT R13, R10, 0xff800000, RZ, 0xc0, !PT ;  /* 0xff8000000a0d7812 */ /* 0x000fe200078ec0ff */
[----:B------:R-:W-:Y:S01]  /*08c0*/  FFMA R8, R11, R8, -0.16641564667224884033 ;  /* 0xbe2a68dd0b087423 */ /* 0x000fe20000000008 */
[----:B------:R-:W-:Y:S02]  /*08d0*/  ISETP.GT.U32.AND P1, PT, R12, 0x4b000000, PT ;  /* 0x4b0000000c00780c */ /* 0x000fe40003f24070 */
[----:B------:R-:W-:Y:S01]  /*08e0*/  IADD3 R10, PT, PT, -R13, 0x40800000, RZ ;  /* 0x408000000d0a7810 */ /* 0x000fe20007ffe1ff */
[----:B------:R-:W-:Y:S01]  /*08f0*/  FFMA R8, R11, R8, 0.19988867640495300293 ;  /* 0x3e4caf9e0b087423 */ /* 0x000fe20000000008 */
[----:B------:R-:W-:Y:S02]  /*0900*/  FSEL R15, R15, RZ, P0 ;  /* 0x000000ff0f0f7208 */ /* 0x000fe40000000000 */
[----:B------:R-:W-:Y:S01]  /*0910*/  IADD3 R7, PT, PT, R6, -R13, RZ ;  /* 0x8000000d06077210 */ /* 0x000fe20007ffe0ff */
[----:B------:R-:W-:Y:S01]  /*0920*/  FFMA R10, R10, R3, -1 ;  /* 0xbf8000000a0a7423 */ /* 0x000fe20000000003 */
[----:B------:R-:W-:Y:S01]  /*0930*/  FSEL R17, R15, -1.0000001192092895508, !P1 ;  /* 0xbf8000010f117808 */ /* 0x000fe20004800000 */
[----:B------:R-:W-:Y:S01]  /*0940*/  FFMA R8, R11, R8, -0.25000196695327758789 ;  /* 0xbe8000420b087423 */ /* 0x000fe20000000008 */
[----:B------:R-:W-:Y:S01]  /*0950*/  FADD R19, R19, -1 ;  /* 0xbf80000013137421 */ /* 0x000fe20000000000 */
[----:B------:R-:W-:Y:S01]  /*0960*/  FADD R15, R7, R10 ;  /* 0x0000000a070f7221 */ /* 0x000fe20000000000 */
[----:B------:R-:W-:Y:S01]  /*0970*/  FSETP.NEU.AND P4, PT, R14, RZ, PT ;  /* 0x000000ff0e00720b */ /* 0x000fe20003f8d000 */
[----:B------:R-:W-:Y:S01]  /*0980*/  FFMA R8, R11, R8, 0.33333510160446166992 ;  /* 0x3eaaaae60b087423 */ /* 0x000fe20000000008 */
[----:B------:R-:W-:Y:S01]  /*0990*/  FADD R7, R12, R17 ;  /* 0x000000110c077221 */ /* 0x000fe20000000000 */
[----:B------:R-:W-:Y:S01]  /*09a0*/  ISETP.GE.U32.AND P5, PT, R0, 0x7f800000, PT ;  /* 0x7f8000000000780c */ /* 0x000fe20003fa6070 */
[----:B------:R-:W-:Y:S01]  /*09b0*/  FFMA R10, R15, -R4, 0.10546888411045074463 ;  /* 0x3dd800120f0a7423 */ /* 0x000fe20000000804 */
[----:B------:R-:W-:Y:S01]  /*09c0*/  ISETP.GT.U32.AND P0, PT, R19, 0x4b000000, PT ;  /* 0x4b0000001300780c */ /* 0x000fe20003f04070 */
[----:B------:R-:W-:Y:S01]  /*09d0*/  FFMA R8, R11, R8, -0.5 ;  /* 0xbf0000000b087423 */ /* 0x000fe20000000008 */
[----:B------:R-:W-:Y:S01]  /*09e0*/  FSEL R16, R16, RZ, P4 ;  /* 0x000000ff10107208 */ /* 0x000fe20002000000 */
[----:B------:R-:W-:Y:S01]  /*09f0*/  FADD.RZ R14, R7, 1 ;  /* 0x3f800000070e7421 */ /* 0x000fe2000000c000 */
[----:B------:R-:W-:Y:S01]  /*0a00*/  ISETP.GT.AND P4, PT, R0, -0x40800000, P5 ;  /* 0xbf8000000000780c */ /* 0x000fe20002f84270 */
[----:B------:R-:W-:Y:S01]  /*0a10*/  FMUL R8, R11, R8 ;  /* 0x000000080b087220 */ /* 0x000fe20000400000 */
[----:B------:R-:W-:Y:S01]  /*0a20*/  FSEL R16, R16, -1.0000001192092895508, !P0 ;  /* 0xbf80000110107808 */ /* 0x000fe20004000000 */
[----:B------:R-:W-:Y:S01]  /*0a30*/  FFMA R12, R15, R10, -0.13229703903198242188 ;  /* 0xbe0778e00f0c7423 */ /* 0x000fe2000000000a */
[----:B------:R-:W-:Y:S01]  /*0a40*/  IADD3 R14, PT, PT, R14, -0x3f400000, RZ ;  /* 0xc0c000000e0e7810 */ /* 0x000fe20007ffe0ff */
[----:B------:R-:W-:Y:S01]  /*0a50*/  FFMA R10, R11, R8, R11 ;  /* 0x000000080b0a7223 */ /* 0x000fe2000000000b */
[----:B------:R-:W-:Y:S01]  /*0a60*/  I2FP.F32.S32 R9, R9 ;  /* 0x0000000900097245 */ /* 0x000fe20000201400 */
[----:B------:R-:W-:Y:S01]  /*0a70*/  FADD R8, R19, R16 ;  /* 0x0000001013087221 */ /* 0x000fe20000000000 */
[----:B------:R-:W-:Y:S01]  /*0a80*/  FFMA R12, R15, R12, 0.14491446316242218018 ;  /* 0x3e1464750f0c7423 */ /* 0x000fe2000000000c */
[----:B------:R-:W-:-:S02]  /*0a90*/  LOP3.LUT R14, R14, 0xff800000, RZ, 0xc0, !PT ;  /* 0xff8000000e0e7812 */ /* 0x000fc400078ec0ff */
[----:B------:R-:W-:Y:S01]  /*0aa0*/  FMUL R9, R9, 1.1920928955078125e-07 ;  /* 0x3400000009097820 */ /* 0x000fe20000400000 */
[----:B------:R-:W-:Y:S01]  /*0ab0*/  @P5 MOV R11, 0x7f800000 ;  /* 0x7f800000000b5802 */ /* 0x000fe20000000f00 */
[----:B------:R-:W-:Y:S01]  /*0ac0*/  FFMA R12, R15, R12, -0.16641564667224884033 ;  /* 0xbe2a68dd0f0c7423 */ /* 0x000fe2000000000c */
[----:B------:R-:W-:Y:S01]  /*0ad0*/  IADD3 R16, PT, PT, -R14, 0x40800000, RZ ;  /* 0x408000000e107810 */ /* 0x000fe20007ffe1ff */
[----:B------:R-:W-:Y:S01]  /*0ae0*/  FADD.RZ R17, R8, 1 ;  /* 0x3f80000008117421 */ /* 0x000fe2000000c000 */
[----:B------:R-:W-:Y:S01]  /*0af0*/  FFMA R9, R9, 0.69314718246459960938, R10 ;  /* 0x3f31721809097823 */ /* 0x000fe2000000000a */
[----:B------:R-:W-:Y:S01]  /*0b00*/  FFMA R12, R15, R12, 0.19988867640495300293 ;  /* 0x3e4caf9e0f0c7423 */ /* 0x000fe2000000000c */
[----:B------:R-:W-:Y:S01]  /*0b10*/  @P4 FFMA R9, R0, R11, +INF ;  /* 0x7f80000000094423 */ /* 0x000fe2000000000b */
[----:B------:R-:W-:Y:S01]  /*0b20*/  IADD3 R10, PT, PT, R7, -R14, RZ ;  /* 0x8000000e070a7210 */ /* 0x000fe20007ffe0ff */
[----:B------:R-:W-:Y:S01]  /*0b30*/  FFMA R11, R16, R3, -1 ;  /* 0xbf800000100b7423 */ /* 0x000fe20000000003 */
[----:B------:R-:W-:Y:S01]  /*0b40*/  IADD3 R17, PT, PT, R17, -0x3f400000, RZ ;  /* 0xc0c0000011117810 */ /* 0x000fe20007ffe0ff */
[----:B------:R-:W-:-:S02]  /*0b50*/  FFMA R12, R15, R12, -0.25000196695327758789 ;  /* 0xbe8000420f0c7423 */ /* 0x000fc4000000000c */
[----:B------:R-:W-:Y:S01]  /*0b60*/  FADD R11, R10, R11 ;  /* 0x0000000b0a0b7221 */ /* 0x000fe20000000000 */
[----:B------:R-:W-:Y:S01]  /*0b70*/  LOP3.LUT R17, R17, 0xff800000, RZ, 0xc0, !PT ;  /* 0xff80000011117812 */ /* 0x000fe200078ec0ff */
[----:B------:R-:W-:Y:S01]  /*0b80*/  FFMA R12, R15, R12, 0.33333510160446166992 ;  /* 0x3eaaaae60f0c7423 */ /* 0x000fe2000000000c */
[C---:B------:R-:W-:Y:S01]  /*0b90*/  ISETP.GE.U32.AND P4, PT, R6.reuse, 0x7f800000, PT ;  /* 0x7f8000000600780c */ /* 0x040fe20003f86070 */
[----:B------:R-:W-:Y:S01]  /*0ba0*/  FFMA R10, R11, -R4, 0.10546888411045074463 ;  /* 0x3dd800120b0a7423 */ /* 0x000fe20000000804 */
[----:B------:R-:W-:Y:S01]  /*0bb0*/  IADD3 R18, PT, PT, -R17, 0x40800000, RZ ;  /* 0x4080000011127810 */ /* 0x000fe20007ffe1ff */
[----:B------:R-:W-:Y:S01]  /*0bc0*/  FFMA R12, R15, R12, -0.5 ;  /* 0xbf0000000f0c7423 */ /* 0x000fe2000000000c */
[----:B------:R-:W-:Y:S01]  /*0bd0*/  ISETP.GT.AND P6, PT, R6, -0x40800000, P4 ;  /* 0xbf8000000600780c */ /* 0x000fe200027c4270 */
[----:B------:R-:W-:Y:S01]  /*0be0*/  FFMA R10, R11, R10, -0.13229703903198242188 ;  /* 0xbe0778e00b0a7423 */ /* 0x000fe2000000000a */
[----:B------:R-:W-:Y:S01]  /*0bf0*/  IADD3 R16, PT, PT, R8, -R17, RZ ;  /* 0x8000001108107210 */ /* 0x000fe20007ffe0ff */
[----:B------:R-:W-:Y:S01]  /*0c00*/  FFMA R3, R18, R3, -1 ;  /* 0xbf80000012037423 */ /* 0x000fe20000000003 */
[----:B------:R-:W-:Y:S01]  /*0c10*/  I2FP.F32.S32 R13, R13 ;  /* 0x0000000d000d7245 */ /* 0x000fe20000201400 */
[----:B------:R-:W-:Y:S01]  /*0c20*/  FMUL R12, R15, R12 ;  /* 0x0000000c0f0c7220 */ /* 0x000fe20000400000 */
[----:B------:R-:W-:Y:S01]  /*0c30*/  FFMA R10, R11, R10, 0.14491446316242218018 ;  /* 0x3e1464750b0a7423 */ /* 0x000fe2000000000a */
[----:B------:R-:W-:-:S02]  /*0c40*/  FADD R3, R16, R3 ;  /* 0x0000000310037221 */ /* 0x000fc40000000000 */
[----:B------:R-:W-:Y:S01]  /*0c50*/  FFMA R12, R15, R12, R15 ;  /* 0x0000000c0f0c7223 */ /* 0x000fe2000000000f */
[----:B------:R-:W-:Y:S01]  /*0c60*/  FMUL R13, R13, 1.1920928955078125e-07 ;  /* 0x340000000d0d7820 */ /* 0x000fe20000400000 */
[----:B------:R-:W-:Y:S01]  /*0c70*/  FFMA R10, R11, R10, -0.16641564667224884033 ;  /* 0xbe2a68dd0b0a7423 */ /* 0x000fe2000000000a */
[----:B------:R-:W-:Y:S01]  /*0c80*/  @P4 MOV R15, 0x7f800000 ;  /* 0x7f800000000f4802 */ /* 0x000fe20000000f00 */
[----:B------:R-:W-:Y:S01]  /*0c90*/  FFMA R4, R3, -R4, 0.10546888411045074463 ;  /* 0x3dd8001203047423 */ /* 0x000fe20000000804 */
[----:B------:R-:W-:Y:S01]  /*0ca0*/  FFMA R12, R13, 0.69314718246459960938, R12 ;  /* 0x3f3172180d0c7823 */ /* 0x000fe2000000000c */
[----:B------:R-:W-:Y:S02]  /*0cb0*/  FFMA R10, R11, R10, 0.19988867640495300293 ;  /* 0x3e4caf9e0b0a7423 */ /* 0x000fe4000000000a */
[----:B------:R-:W-:Y:S01]  /*0cc0*/  @P6 FFMA R12, R6, R15, +INF ;  /* 0x7f800000060c6423 */ /* 0x000fe2000000000f */
[----:B------:R-:W-:Y:S01]  /*0cd0*/  FFMA R4, R3, R4, -0.13229703903198242188 ;  /* 0xbe0778e003047423 */ /* 0x000fe20000000004 */
[----:B------:R-:W-:Y:S01]  /*0ce0*/  @P5 FSETP.NEU.AND P6, PT, R0, RZ, PT ;  /* 0x000000ff0000520b */ /* 0x000fe20003fcd000 */
[----:B------:R-:W-:-:S02]  /*0cf0*/  FFMA R10, R11, R10, -0.25000196695327758789 ;  /* 0xbe8000420b0a7423 */ /* 0x000fc4000000000a */
[----:B------:R-:W-:Y:S01]  /*0d00*/  FFMA R4, R3, R4, 0.14491446316242218018 ;  /* 0x3e14647503047423 */ /* 0x000fe20000000004 */
[----:B------:R-:W-:Y:S01]  /*0d10*/  @P5 FSEL R9, R9, -RZ, P6 ;  /* 0x800000ff09095208 */ /* 0x000fe20003000000 */
[----:B------:R-:W-:Y:S01]  /*0d20*/  FFMA R10, R11, R10, 0.33333510160446166992 ;  /* 0x3eaaaae60b0a7423 */ /* 0x000fe2000000000a */
[----:B------:R-:W-:Y:S02]  /*0d30*/  @P4 FSETP.NEU.AND P6, PT, R6, RZ, PT ;  /* 0x000000ff0600420b */ /* 0x000fe40003fcd000 */
[----:B------:R-:W-:Y:S01]  /*0d40*/  ISETP.GE.U32.AND P5, PT, R7, 0x7f800000, PT ;  /* 0x7f8000000700780c */ /* 0x000fe20003fa6070 */
[----:B------:R-:W-:Y:S01]  /*0d50*/  FFMA R4, R3, R4, -0.16641564667224884033 ;  /* 0xbe2a68dd03047423 */ /* 0x000fe20000000004 */
[----:B------:R-:W-:Y:S01]  /*0d60*/  @P4 FSEL R12, R12, -RZ, P6 ;  /* 0x800000ff0c0c4208 */ /* 0x000fe20003000000 */
[----:B------:R-:W-:Y:S01]  /*0d70*/  FFMA R10, R11, R10, -0.5 ;  /* 0xbf0000000b0a7423 */ /* 0x000fe2000000000a */
[----:B------:R-:W-:Y:S01]  /*0d80*/  ISETP.GT.AND P6, PT, R7, -0x40800000, P5 ;  /* 0xbf8000000700780c */ /* 0x000fe20002fc4270 */
[----:B------:R-:W-:Y:S01]  /*0d90*/  FFMA R4, R3, R4, 0.19988867640495300293 ;  /* 0x3e4caf9e03047423 */ /* 0x000fe20000000004 */
[----:B------:R-:W-:Y:S01]  /*0da0*/  I2FP.F32.S32 R14, R14 ;  /* 0x0000000e000e7245 */ /* 0x000fe20000201400 */
[----:B------:R-:W-:-:S02]  /*0db0*/  FMUL R10, R11, R10 ;  /* 0x0000000a0b0a7220 */ /* 0x000fc40000400000 */
[----:B------:R-:W-:Y:S01]  /*0dc0*/  FFMA R4, R3, R4, -0.25000196695327758789 ;  /* 0xbe80004203047423 */ /* 0x000fe20000000004 */
[----:B------:R-:W-:Y:S01]  /*0dd0*/  ISETP.GE.U32.AND P4, PT, R8, 0x7f800000, PT ;  /* 0x7f8000000800780c */ /* 0x000fe20003f86070 */
[----:B------:R-:W-:Y:S01]  /*0de0*/  FFMA R11, R11, R10, R11 ;  /* 0x0000000a0b0b7223 */ /* 0x000fe2000000000b */
[----:B------:R-:W-:Y:S01]  /*0df0*/  FMUL R14, R14, 1.1920928955078125e-07 ;  /* 0x340000000e0e7820 */ /* 0x000fe20000400000 */
[----:B------:R-:W-:Y:S01]  /*0e00*/  @P5 MOV R0, 0x7f800000 ;  /* 0x7f80000000005802 */ /* 0x000fe20000000f00 */
[C---:B------:R-:W-:Y:S02]  /*0e10*/  FFMA R4, R3.reuse, R4, 0.33333510160446166992 ;  /* 0x3eaaaae603047423 */ /* 0x040fe40000000004 */
[----:B------:R-:W-:Y:S02]  /*0e20*/  FFMA R14, R14, 0.69314718246459960938, R11 ;  /* 0x3f3172180e0e7823 */ /* 0x000fe4000000000b */
[----:B------:R-:W-:Y:S01]  /*0e30*/  FFMA R4, R3, R4, -0.5 ;  /* 0xbf00000003047423 */ /* 0x000fe20000000004 */
[----:B------:R-:W-:Y:S01]  /*0e40*/  @P6 FFMA R14, R7, R0, +INF ;  /* 0x7f800000070e6423 */ /* 0x000fe20000000000 */
[----:B------:R-:W-:Y:S01]  /*0e50*/  ISETP.GT.AND P6, PT, R8, -0x40800000, P4 ;  /* 0xbf8000000800780c */ /* 0x000fe200027c4270 */
[----:B------:R-:W0:Y:S01]  /*0e60*/  LDC.64 R10, c[0x0][0x380] ;  /* 0x0000e000ff0a7b82 */ /* 0x000e220000000a00 */
[----:B------:R-:W-:Y:S01]  /*0e70*/  FMUL R4, R3, R4 ;  /* 0x0000000403047220 */ /* 0x000fe20000400000 */
[----:B------:R-:W-:-:S03]  /*0e80*/  I2FP.F32.S32 R17, R17 ;  /* 0x0000001100117245 */ /* 0x000fc60000201400 */
[----:B------:R-:W-:Y:S01]  /*0e90*/  FFMA R4, R3, R4, R3 ;  /* 0x0000000403047223 */ /* 0x000fe20000000003 */
[----:B------:R-:W-:Y:S01]  /*0ea0*/  @P4 MOV R3, 0x7f800000 ;  /* 0x7f80000000034802 */ /* 0x000fe20000000f00 */
[----:B------:R-:W-:-:S04]  /*0eb0*/  FMUL R17, R17, 1.1920928955078125e-07 ;  /* 0x3400000011117820 */ /* 0x000fc80000400000 */
[----:B------:R-:W-:Y:S01]  /*0ec0*/  FFMA R4, R17, 0.69314718246459960938, R4 ;  /* 0x3f31721811047823 */ /* 0x000fe20000000004 */
[----:B------:R-:W-:Y:S01]  /*0ed0*/  @P6 FFMA R4, R8, R3, +INF ;  /* 0x7f80000008046423 */ /* 0x000fe20000000003 */
[----:B------:R-:W-:-:S04]  /*0ee0*/  @P5 FSETP.NEU.AND P6, PT, R7, RZ, PT ;  /* 0x000000ff0700520b */ /* 0x000fc80003fcd000 */
[----:B------:R-:W-:Y:S02]  /*0ef0*/  @P5 FSEL R14, R14, -RZ, P6 ;  /* 0x800000ff0e0e5208 */ /* 0x000fe40003000000 */
[----:B------:R-:W-:Y:S02]  /*0f00*/  @P4 FSETP.NEU.AND P5, PT, R8, RZ, PT ;  /* 0x000000ff0800420b */ /* 0x000fe40003fad000 */
[----:B------:R-:W-:Y:S02]  /*0f10*/  IADD3 R3, PT, PT, R2, R5, RZ ;  /* 0x0000000502037210 */ /* 0x000fe40007ffe0ff */
[----:B------:R-:W-:Y:S01]  /*0f20*/  @P4 FSEL R4, R4, -RZ, P5 ;  /* 0x800000ff04044208 */ /* 0x000fe20002800000 */
[----:B------:R-:W-:Y:S01]  /*0f30*/  @P3 FADD R9, R9, 0.69314718246459960938 ;  /* 0x3f31721809093421 */ /* 0x000fe20000000000 */
[----:B------:R-:W-:Y:S01]  /*0f40*/  @P2 FADD R12, R12, 0.69314718246459960938 ;  /* 0x3f3172180c0c2421 */ /* 0x000fe20000000000 */
[----:B0-----:R-:W-:-:S04]  /*0f50*/  IMAD.WIDE.U32 R2, R3, 0x4, R10 ;  /* 0x0000000403027825 */ /* 0x001fc800078e000a */
[----:B------:R-:W-:Y:S01]  /*0f60*/  @P1 FADD R14, R14, 0.69314718246459960938 ;  /* 0x3f3172180e0e1421 */ /* 0x000fe20000000000 */
[----:B------:R-:W-:Y:S01]  /*0f70*/  @P0 FADD R4, R4, 0.69314718246459960938 ;  /* 0x3f31721804040421 */ /* 0x000fe20000000000 */
[----:B------:R-:W-:Y:S04]  /*0f80*/  STG.E desc[UR6][R2.64], R9 ;  /* 0x0000000902007986 */ /* 0x000fe8000c101906 */
[----:B------:R-:W-:Y:S04]  /*0f90*/  STG.E desc[UR6][R2.64+0x14], R12 ;  /* 0x0000140c02007986 */ /* 0x000fe8000c101906 */
[----:B------:R-:W-:Y:S04]  /*0fa0*/  STG.E desc[UR6][R2.64+0x28], R14 ;  /* 0x0000280e02007986 */ /* 0x000fe8000c101906 */
[----:B------:R-:W-:Y:S01]  /*0fb0*/  STG.E desc[UR6][R2.64+0x3c], R4 ;  /* 0x00003c0402007986 */ /* 0x000fe2000c101906 */
[----:B------:R-:W-:Y:S05]  /*0fc0*/  EXIT ;  /* 0x000000000000794d */ /* 0x000fea0003800000 */
.L_x_29:
        /* <DEDUP_REMOVED lines=11> */
.L_x_52:


//--------------------- .text.default_function_kernel_3 --------------------------
	.section	.text.default_function_kernel_3,"ax",@progbits
	.align	128
        .global         default_function_kernel_3
        .type           default_function_kernel_3,@function
        .size           default_function_kernel_3,(.L_x_48 - default_function_kernel_3)
        .other          default_function_kernel_3,@"STO_CUDA_ENTRY STV_DEFAULT"
default_function_kernel_3:
.text.default_function_kernel_3:
        /* <DEDUP_REMOVED lines=21> */
[----:B------:R-:W-:Y:S01]  /*0150*/  IMAD.MOV.U32 R3, RZ, RZ, R7 ;  /* 0x000000ffff037224 */ /* 0x000fe200078e0007 */
[----:B------:R-:W-:Y:S01]  /*0160*/  MOV R10, 0x190 ;  /* 0x00000190000a7802 */ /* 0x000fe20000000f00 */
[----:B------:R-:W-:-:S07]  /*0170*/  IMAD.MOV.U32 R2, RZ, RZ, R0 ;  /* 0x000000ffff027224 */ /* 0x000fce00078e0000 */
[----:B------:R-:W-:Y:S05]  /*0180*/  CALL.REL.NOINC `($__internal_2_$__cuda_sm3x_div_rn_noftz_f32_slowpath) ;  /* 0x0000000000507944 */ /* 0x000fea0003c00000 */
[----:B------:R-:W-:-:S07]  /*0190*/  IMAD.MOV.U32 R5, RZ, RZ, R7 ;  /* 0x000000ffff057224 */ /* 0x000fce00078e0007 */
.L_x_31:
[----:B------:R-:W-:Y:S05]  /*01a0*/  BSYNC.RECONVERGENT B0 ;  /* 0x0000000000007941 */ /* 0x000fea0003800200 */
.L_x_30:
[----:B------:R-:W0:Y:S01]  /*01b0*/  MUFU.RCP R3, R0 ;  /* 0x0000000000037308 */ /* 0x000e220000001000 */
[----:B------:R-:W-:Y:S07]  /*01c0*/  BSSY.RECONVERGENT B0, `(.L_x_32) ;  /* 0x000000c000007945 */ /* 0x000fee0003800200 */
[----:B------:R-:W1:Y:S01]  /*01d0*/  FCHK P0, R5, R0 ;  /* 0x0000000005007302 */ /* 0x000e620000000000 */
        /* <DEDUP_REMOVED lines=10> */
.L_x_33:
[----:B------:R-:W-:Y:S05]  /*0280*/  BSYNC.RECONVERGENT B0 ;  /* 0x0000000000007941 */ /* 0x000fea0003800200 */
.L_x_32:
[----:B------:R-:W0:Y:S02]  /*0290*/  LDC.64 R2, c[0x0][0x380] ;  /* 0x0000e000ff027b82 */ /* 0x000e240000000a00 */
[----:B0-----:R-:W-:-:S05]  /*02a0*/  IMAD.WIDE.U32 R4, R4, 0x4, R2 ;  /* 0x0000000404047825 */ /* 0x001fca00078e0002 */
[----:B------:R-:W-:Y:S01]  /*02b0*/  STG.E desc[UR6][R4.64], R7 ;  /* 0x0000000704007986 */ /* 0x000fe2000c101906 */
[----:B------:R-:W-:Y:S05]  /*02c0*/  EXIT ;  /* 0x000000000000794d */ /* 0x000fea0003800000 */
        .weak           $__internal_2_$__cuda_sm3x_div_rn_noftz_f32_slowpath
        .type           $__internal_2_$__cuda_sm3x_div_rn_noftz_f32_slowpath,@function
        .size           $__internal_2_$__cuda_sm3x_div_rn_noftz_f32_slowpath,(.L_x_48 - $__internal_2_$__cuda_sm3x_div_rn_noftz_f32_slowpath)
$__internal_2_$__cuda_sm3x_div_rn_noftz_f32_slowpath:
[----:B------:R-:W-:Y:S01]  /*02d0*/  SHF.R.U32.HI R6, RZ, 0x17, R3 ;  /* 0x00000017ff067819 */ /* 0x000fe20000011603 */
[----:B------:R-:W-:Y:S01]  /*02e0*/  BSSY.RECONVERGENT B1, `(.L_x_34) ;  /* 0x0000062000017945 */ /* 0x000fe20003800200 */
[----:B------:R-:W-:Y:S02]  /*02f0*/  SHF.R.U32.HI R5, RZ, 0x17, R2 ;  /* 0x00000017ff057819 */ /* 0x000fe40000011602 */
        /* <DEDUP_REMOVED lines=31> */
.L_x_35:
[----:B------:R-:W-:Y:S01]  /*04f0*/  LEA R6, R12, 0xc0800000, 0x17 ;  /* 0xc08000000c067811 */ /* 0x000fe200078eb8ff */
[----:B------:R-:W-:Y:S04]  /*0500*/  BSSY.RECONVERGENT B2, `(.L_x_40) ;  /* 0x0000036000027945 */ /* 0x000fe80003800200 */
[----:B------:R-:W-:Y:S02]  /*0510*/  IMAD.IADD R6, R3, 0x1, -R6 ;  /* 0x0000000103067824 */ /* 0x000fe400078e0a06 */
[----:B------:R-:W-:Y:S02]  /*0520*/  VIADD R3, R8, 0xffffff81 ;  /* 0xffffff8108037836 */ /* 0x000fe40000000000 */
[----:B------:R0:W1:Y:S01]  /*0530*/  MUFU.RCP R7, R6 ;  /* 0x0000000600077308 */ /* 0x0000620000001000 */
[----:B------:R-:W-:Y:S01]  /*0540*/  FADD.FTZ R9, -R6, -RZ ;  /* 0x800000ff06097221 */ /* 0x000fe20000010100 */
[C---:B------:R-:W-:Y:S01]  /*0550*/  IMAD R2, R3.reuse, -0x800000, R2 ;  /* 0xff80000003027824 */ /* 0x040fe200078e0202 */
[----:B0-----:R-:W-:-:S05]  /*0560*/  IADD3 R6, PT, PT, R3, 0x7f, -R12 ;  /* 0x0000007f03067810 */ /* 0x001fca0007ffe80c */
[----:B------:R-:W-:Y:S02]  /*0570*/  IMAD.IADD R6, R6, 0x1, R5 ;  /* 0x0000000106067824 */ /* 0x000fe400078e0205 */
[----:B-1----:R-:W-:-:S04]  /*0580*/  FFMA R8, R7, R9, 1 ;  /* 0x3f80000007087423 */ /* 0x002fc80000000009 */
        /* <DEDUP_REMOVED lines=19> */
[CCC-:B------:R-:W-:Y:S01]  /*06c0*/  FFMA.RZ R2, R14.reuse, R8.reuse, R11.reuse ;  /* 0x000000080e027223 */ /* 0x1c0fe2000000c00b */
[C---:B------:R-:W-:Y:S02]  /*06d0*/  VIADD R6, R9.reuse, 0x20 ;  /* 0x0000002009067836 */ /* 0x040fe40000000000 */
[-CC-:B------:R-:W-:Y:S01]  /*06e0*/  FFMA.RM R3, R14, R8.reuse, R11.reuse ;  /* 0x000000080e037223 */ /* 0x180fe2000000400b */
[C---:B------:R-:W-:Y:S02]  /*06f0*/  ISETP.NE.AND P2, PT, R9.reuse, RZ, PT ;  /* 0x000000ff0900720c */ /* 0x040fe40003f45270 */
        /* <DEDUP_REMOVED lines=18> */
.L_x_42:
[----:B------:R-:W-:-:S04]  /*0820*/  LOP3.LUT R7, R7, 0x80000000, RZ, 0xc0, !PT ;  /* 0x8000000007077812 */ /* 0x000fc800078ec0ff */
[----:B------:R-:W-:Y:S01]  /*0830*/  LOP3.LUT R7, R7, 0x7f800000, RZ, 0xfc, !PT ;  /* 0x7f80000007077812 */ /* 0x000fe200078efcff */
[----:B------:R-:W-:Y:S06]  /*0840*/  BRA `(.L_x_43) ;  /* 0x0000000000047947 */ /* 0x000fec0003800000 */
.L_x_41:
[----:B------:R-:W-:-:S07]  /*0850*/  IMAD R7, R6, 0x800000, R7 ;  /* 0x0080000006077824 */ /* 0x000fce00078e0207 */
.L_x_43:
[----:B------:R-:W-:Y:S05]  /*0860*/  BSYNC.RECONVERGENT B2 ;  /* 0x0000000000027941 */ /* 0x000fea0003800200 */
.L_x_40:
[----:B------:R-:W-:Y:S05]  /*0870*/  BRA `(.L_x_44) ;  /* 0x0000000000207947 */ /* 0x000fea0003800000 */
.L_x_39:
[----:B------:R-:W-:-:S04]  /*0880*/  LOP3.LUT R2, R3, 0x80000000, R2, 0x48, !PT ;  /* 0x8000000003027812 */ /* 0x000fc800078e4802 */
[----:B------:R-:W-:Y:S01]  /*0890*/  LOP3.LUT R7, R2, 0x7f800000, RZ, 0xfc, !PT ;  /* 0x7f80000002077812 */ /* 0x000fe200078efcff */
[----:B------:R-:W-:Y:S06]  /*08a0*/  BRA `(.L_x_44) ;  /* 0x0000000000147947 */ /* 0x000fec0003800000 */
.L_x_38:
[----:B------:R-:W-:Y:S01]  /*08b0*/  LOP3.LUT R7, R3, 0x80000000, R2, 0x48, !PT ;  /* 0x8000000003077812 */ /* 0x000fe200078e4802 */
[----:B------:R-:W-:Y:S06]  /*08c0*/  BRA `(.L_x_44) ;  /* 0x00000000000c7947 */ /* 0x000fec0003800000 */
.L_x_37:
[----:B------:R-:W0:Y:S01]  /*08d0*/  MUFU.RSQ R7, -QNAN ;  /* 0xffc0000000077908 */ /* 0x000e220000001400 */
[----:B------:R-:W-:Y:S05]  /*08e0*/  BRA `(.L_x_44) ;  /* 0x0000000000047947 */ /* 0x000fea0003800000 */
.L_x_36:
[----:B------:R-:W-:-:S07]  /*08f0*/  FADD.FTZ R7, R2, R3 ;  /* 0x0000000302077221 */ /* 0x000fce0000010000 */
.L_x_44:
[----:B------:R-:W-:Y:S05]  /*0900*/  BSYNC.RECONVERGENT B1 ;  /* 0x0000000000017941 */ /* 0x000fea0003800200 */
.L_x_34:
[----:B------:R-:W-:Y:S02]  /*0910*/  IMAD.MOV.U32 R2, RZ, RZ, R10 ;  /* 0x000000ffff027224 */ /* 0x000fe400078e000a */
[----:B------:R-:W-:-:S04]  /*0920*/  IMAD.MOV.U32 R3, RZ, RZ, 0x0 ;  /* 0x00000000ff037424 */ /* 0x000fc800078e00ff */
[----:B0-----:R-:W-:Y:S05]  /*0930*/  RET.REL.NODEC R2 `(default_function_kernel_3) ;  /* 0xfffffff402b07950 */ /* 0x001fea0003c3ffff */
.L_x_45:
        /* <DEDUP_REMOVED lines=12> */
.L_x_48:


//--------------------- .nv.shared.reserved.0     --------------------------
	.section	.nv.shared.reserved.0,"aw",@nobits
	.weak		__nv_reservedSMEM_offset_0_alias
	.size		__nv_reservedSMEM_offset_0_alias, 0, 64
	.other		__nv_reservedSMEM_offset_0_alias,@"STO_CUDA_RESERVED_SHARED STV_DEFAULT"
__nv_reservedSMEM_offset_0_alias:
	.zero		0
	.zero		64


//--------------------- .nv.shared.default_function_kernel_1 --------------------------
	.section	.nv.shared.default_function_kernel_1,"aw",@nobits
	.sectionflags	@""
	.align	4
.nv.shared.default_function_kernel_1:
	.zero		1040


//--------------------- .nv.constant0.default_function_kernel_2 --------------------------
	.section	.nv.constant0.default_function_kernel_2,"a",@progbits
	.sectionflags	@""
	.align	4
.nv.constant0.default_function_kernel_2:
	.zero		920


//--------------------- .nv.constant0.default_function_kernel_4 --------------------------
	.section	.nv.constant0.default_function_kernel_4,"a",@progbits
	.sectionflags	@""
	.align	4
.nv.constant0.default_function_kernel_4:
	.zero		920


//--------------------- .nv.constant0.default_function_kernel --------------------------
	.section	.nv.constant0.default_function_kernel,"a",@progbits
	.sectionflags	@""
	.align	4
.nv.constant0.default_function_kernel:
	.zero		912


//--------------------- .nv.constant0.default_function_kernel_1 --------------------------
	.section	.nv.constant0.default_function_kernel_1,"a",@progbits
	.sectionflags	@""
	.align	4
.nv.constant0.default_function_kernel_1:
	.zero		920


//--------------------- .nv.constant0.default_function_kernel_3 --------------------------
	.section	.nv.constant0.default_function_kernel_3,"a",@progbits
	.sectionflags	@""
	.align	4
.nv.constant0.default_function_kernel_3:
	.zero		920


//--------------------- SYMBOLS --------------------------

	.type		.nv.reservedSmem.offset0,@object
	.size		.nv.reservedSmem.offset0,0x4
	.type		.nv.reservedSmem.cap,@object
	.size		.nv.reservedSmem.cap,0x4
